	.target	sm_100a

	.elftype	@"ET_EXEC"


//--------------------- .note.nv.tkinfo           --------------------------
	.section	.note.nv.tkinfo,"",@"SHT_NOTE"
	.sectionflags	@"SHF_NOTE_NV_TKINFO"
	.tkinfo
        /*0018*/ 	.word	0x00000002
        /*0030*/ 	.string	""
        /*0030*/ 	.string	"ptxas"
        /*0030*/ 	.string	"Cuda compilation tools, release 13.0, V13.0.88"
        /*0030*/ 	.string	"Build cuda_13.0.r13.0/compiler.36424714_0"
        /*0030*/ 	.string	"-arch sm_100a -m 64 "



//--------------------- .note.nv.cuinfo           --------------------------
	.section	.note.nv.cuinfo,"",@"SHT_NOTE"
	.sectionflags	@"SHF_NOTE_NV_CUINFO"
        /*0018*/ 	.short	0x0002
        /*001a*/ 	.short	0x0064
        /*001c*/ 	.short	0x0082
	.zero		2


//--------------------- .nv.info                  --------------------------
	.section	.nv.info,"",@"SHT_CUDA_INFO"
	.align	4


	//----- nvinfo : EIATTR_REGCOUNT
	.align		4
        /*0000*/ 	.byte	0x04, 0x2f
        /*0002*/ 	.short	(.L_19 - .L_18)
	.align		4
.L_18:
        /*0004*/ 	.word	index@(_ZN7cutlass13device_kernelINS_4gemm6kernel13GemmUniversalIN4cute5tupleIJiiiiEEENS1_10collective13CollectiveMmaINS1_35MainloopSm100TmaUmmaWarpSpecializedILi4ELi2ELi4ENS5_IJNS4_1CILi1EEESB_SB_EEEEENS5_IJNSA_ILi128EEESE_NSA_ILi32EEEEEENS_12float_e4m3_tENS5_IJlSB_lEEESH_SI_NS4_8TiledMMAINS4_8MMA_AtomIJNS4_10MMA_TraitsINS4_19SM100_MMA_F8F6F4_SSEJSH_SH_fSE_SE_NS4_17integral_constantINS4_4UMMA5MajorELSP_0EEESQ_NSN_INSO_7ScaleInELSR_0EEESS_EEEEEENS4_6LayoutISC_NS5_IJNSA_ILi0EEESW_SW_EEEEENS5_IJNS4_10UnderscoreESZ_SZ_EEEEENS4_13SM90_TMA_LOADENS4_14ComposedLayoutINS4_7SwizzleILi1ELi4ELi3EEENS4_18smem_ptr_flag_bitsILi8EEENSV_INS5_IJNSA_ILi8EEESF_EEENS5_IJSF_SB_EEEEEEEvNS4_8identityES12_S1C_vS1D_EENS_8epilogue10collective18CollectiveEpilogueINS1F_23Sm100TmaWarpSpecializedILi2ELi2ELi64ELb0ELb0EEEJSG_NS5_IJNSV_ISE_SB_EENSV_INSA_ILi64EEESB_EEEEESH_SI_SH_SI_NS1F_6fusion15FusionCallbacksIS1J_NS1O_17LinearCombinationISH_fSH_fLNS_15FloatRoundStyleE2EEESG_S1N_JEEENS4_5SM1004TMEM4LOAD26SM100_TMEM_LOAD_32dp32b64xES12_NS13_INS14_ILi2ELi4ELi3EEES17_NSV_INS5_IJS18_S1L_EEENS5_IJS1L_SB_EEEEEEENS4_39AutoVectorizingCopyWithAssumedAlignmentILi128EEENS4_14SM90_TMA_STOREES22_S24_S24_EEEvvEEEEvNT_6ParamsE)
        /*0008*/ 	.word	0x000000e0


	//----- nvinfo : EIATTR_FRAME_SIZE
	.align		4
.L_19:
        /*000c*/ 	.byte	0x04, 0x11
        /*000e*/ 	.short	(.L_21 - .L_20)
	.align		4
.L_20:
        /*0010*/ 	.word	index@($__internal_2_$__cuda_sm10x_tcgen05_guardrail_trap_unallocated_columns_being_dealloced)
        /*0014*/ 	.word	0x00000000


	//----- nvinfo : EIATTR_FRAME_SIZE
	.align		4
.L_21:
        /*0018*/ 	.byte	0x04, 0x11
        /*001a*/ 	.short	(.L_23 - .L_22)
	.align		4
.L_22:
        /*001c*/ 	.word	index@($__internal_1_$__cuda_sm10x_tcgen05_guardrail_trap_phase_invalid_during_alloc)
        /*0020*/ 	.word	0x00000000


	//----- nvinfo : EIATTR_FRAME_SIZE
	.align		4
.L_23:
        /*0024*/ 	.byte	0x04, 0x11
        /*0026*/ 	.short	(.L_25 - .L_24)
	.align		4
.L_24:
        /*0028*/ 	.word	index@($__internal_0_$__cuda_sm10x_tcgen05_guardrail_trap_col_being_dealloced_not_returned_by_alloc)
        /*002c*/ 	.word	0x00000000


	//----- nvinfo : EIATTR_FRAME_SIZE
	.align		4
.L_25:
        /*0030*/ 	.byte	0x04, 0x11
        /*0032*/ 	.short	(.L_27 - .L_26)
	.align		4
.L_26:
        /*0034*/ 	.word	index@(_ZN7cutlass13device_kernelINS_4gemm6kernel13GemmUniversalIN4cute5tupleIJiiiiEEENS1_10collective13CollectiveMmaINS1_35MainloopSm100TmaUmmaWarpSpecializedILi4ELi2ELi4ENS5_IJNS4_1CILi1EEESB_SB_EEEEENS5_IJNSA_ILi128EEESE_NSA_ILi32EEEEEENS_12float_e4m3_tENS5_IJlSB_lEEESH_SI_NS4_8TiledMMAINS4_8MMA_AtomIJNS4_10MMA_TraitsINS4_19SM100_MMA_F8F6F4_SSEJSH_SH_fSE_SE_NS4_17integral_constantINS4_4UMMA5MajorELSP_0EEESQ_NSN_INSO_7ScaleInELSR_0EEESS_EEEEEENS4_6LayoutISC_NS5_IJNSA_ILi0EEESW_SW_EEEEENS5_IJNS4_10UnderscoreESZ_SZ_EEEEENS4_13SM90_TMA_LOADENS4_14ComposedLayoutINS4_7SwizzleILi1ELi4ELi3EEENS4_18smem_ptr_flag_bitsILi8EEENSV_INS5_IJNSA_ILi8EEESF_EEENS5_IJSF_SB_EEEEEEEvNS4_8identityES12_S1C_vS1D_EENS_8epilogue10collective18CollectiveEpilogueINS1F_23Sm100TmaWarpSpecializedILi2ELi2ELi64ELb0ELb0EEEJSG_NS5_IJNSV_ISE_SB_EENSV_INSA_ILi64EEESB_EEEEESH_SI_SH_SI_NS1F_6fusion15FusionCallbacksIS1J_NS1O_17LinearCombinationISH_fSH_fLNS_15FloatRoundStyleE2EEESG_S1N_JEEENS4_5SM1004TMEM4LOAD26SM100_TMEM_LOAD_32dp32b64xES12_NS13_INS14_ILi2ELi4ELi3EEES17_NSV_INS5_IJS18_S1L_EEENS5_IJS1L_SB_EEEEEEENS4_39AutoVectorizingCopyWithAssumedAlignmentILi128EEENS4_14SM90_TMA_STOREES22_S24_S24_EEEvvEEEEvNT_6ParamsE)
        /*0038*/ 	.word	0x00000000


	//----- nvinfo : EIATTR_MIN_STACK_SIZE
	.align		4
.L_27:
        /*003c*/ 	.byte	0x04, 0x12
        /*003e*/ 	.short	(.L_29 - .L_28)
	.align		4
.L_28:
        /*0040*/ 	.word	index@(_ZN7cutlass13device_kernelINS_4gemm6kernel13GemmUniversalIN4cute5tupleIJiiiiEEENS1_10collective13CollectiveMmaINS1_35MainloopSm100TmaUmmaWarpSpecializedILi4ELi2ELi4ENS5_IJNS4_1CILi1EEESB_SB_EEEEENS5_IJNSA_ILi128EEESE_NSA_ILi32EEEEEENS_12float_e4m3_tENS5_IJlSB_lEEESH_SI_NS4_8TiledMMAINS4_8MMA_AtomIJNS4_10MMA_TraitsINS4_19SM100_MMA_F8F6F4_SSEJSH_SH_fSE_SE_NS4_17integral_constantINS4_4UMMA5MajorELSP_0EEESQ_NSN_INSO_7ScaleInELSR_0EEESS_EEEEEENS4_6LayoutISC_NS5_IJNSA_ILi0EEESW_SW_EEEEENS5_IJNS4_10UnderscoreESZ_SZ_EEEEENS4_13SM90_TMA_LOADENS4_14ComposedLayoutINS4_7SwizzleILi1ELi4ELi3EEENS4_18smem_ptr_flag_bitsILi8EEENSV_INS5_IJNSA_ILi8EEESF_EEENS5_IJSF_SB_EEEEEEEvNS4_8identityES12_S1C_vS1D_EENS_8epilogue10collective18CollectiveEpilogueINS1F_23Sm100TmaWarpSpecializedILi2ELi2ELi64ELb0ELb0EEEJSG_NS5_IJNSV_ISE_SB_EENSV_INSA_ILi64EEESB_EEEEESH_SI_SH_SI_NS1F_6fusion15FusionCallbacksIS1J_NS1O_17LinearCombinationISH_fSH_fLNS_15FloatRoundStyleE2EEESG_S1N_JEEENS4_5SM1004TMEM4LOAD26SM100_TMEM_LOAD_32dp32b64xES12_NS13_INS14_ILi2ELi4ELi3EEES17_NSV_INS5_IJS18_S1L_EEENS5_IJS1L_SB_EEEEEEENS4_39AutoVectorizingCopyWithAssumedAlignmentILi128EEENS4_14SM90_TMA_STOREES22_S24_S24_EEEvvEEEEvNT_6ParamsE)
        /*0044*/ 	.word	0x00000000
.L_29:


//--------------------- .nv.compat                --------------------------
	.section	.nv.compat,"",@"SHT_CUDA_COMPAT_INFO"
	.align	4
        /*0000*/ 	.byte	0x02, 0x09, 0x01, 0x00, 0x02, 0x02, 0x02, 0x00, 0x02, 0x05, 0x05, 0x00, 0x03, 0x07, 0x01, 0x01
        /*0010*/ 	.byte	0x02, 0x03, 0x01, 0x00, 0x02, 0x06, 0x01, 0x00, 0x04, 0x0b, 0x08, 0x00, 0x09, 0x00, 0x00, 0x00
        /*0020*/ 	.byte	0x00, 0x00, 0x00, 0x00


//--------------------- .nv.info._ZN7cutlass13device_kernelINS_4gemm6kernel13GemmUniversalIN4cute5tupleIJiiiiEEENS1_10collective13CollectiveMmaINS1_35MainloopSm100TmaUmmaWarpSpecializedILi4ELi2ELi4ENS5_IJNS4_1CILi1EEESB_SB_EEEEENS5_IJNSA_ILi128EEESE_NSA_ILi32EEEEEENS_12float_e4m3_tENS5_IJlSB_lEEESH_SI_NS4_8TiledMMAINS4_8MMA_AtomIJNS4_10MMA_TraitsINS4_19SM100_MMA_F8F6F4_SSEJSH_SH_fSE_SE_NS4_17integral_constantINS4_4UMMA5MajorELSP_0EEESQ_NSN_INSO_7ScaleInELSR_0EEESS_EEEEEENS4_6LayoutISC_NS5_IJNSA_ILi0EEESW_SW_EEEEENS5_IJNS4_10UnderscoreESZ_SZ_EEEEENS4_13SM90_TMA_LOADENS4_14ComposedLayoutINS4_7SwizzleILi1ELi4ELi3EEENS4_18smem_ptr_flag_bitsILi8EEENSV_INS5_IJNSA_ILi8EEESF_EEENS5_IJSF_SB_EEEEEEEvNS4_8identityES12_S1C_vS1D_EENS_8epilogue10collective18CollectiveEpilogueINS1F_23Sm100TmaWarpSpecializedILi2ELi2ELi64ELb0ELb0EEEJSG_NS5_IJNSV_ISE_SB_EENSV_INSA_ILi64EEESB_EEEEESH_SI_SH_SI_NS1F_6fusion15FusionCallbacksIS1J_NS1O_17LinearCombinationISH_fSH_fLNS_15FloatRoundStyleE2EEESG_S1N_JEEENS4_5SM1004TMEM4LOAD26SM100_TMEM_LOAD_32dp32b64xES12_NS13_INS14_ILi2ELi4ELi3EEES17_NSV_INS5_IJS18_S1L_EEENS5_IJS1L_SB_EEEEEEENS4_39AutoVectorizingCopyWithAssumedAlignmentILi128EEENS4_14SM90_TMA_STOREES22_S24_S24_EEEvvEEEEvNT_6ParamsE --------------------------
	.section	.nv.info._ZN7cutlass13device_kernelINS_4gemm6kernel13GemmUniversalIN4cute5tupleIJiiiiEEENS1_10collective13CollectiveMmaINS1_35MainloopSm100TmaUmmaWarpSpecializedILi4ELi2ELi4ENS5_IJNS4_1CILi1EEESB_SB_EEEEENS5_IJNSA_ILi128EEESE_NSA_ILi32EEEEEENS_12float_e4m3_tENS5_IJlSB_lEEESH_SI_NS4_8TiledMMAINS4_8MMA_AtomIJNS4_10MMA_TraitsINS4_19SM100_MMA_F8F6F4_SSEJSH_SH_fSE_SE_NS4_17integral_constantINS4_4UMMA5MajorELSP_0EEESQ_NSN_INSO_7ScaleInELSR_0EEESS_EEEEEENS4_6LayoutISC_NS5_IJNSA_ILi0EEESW_SW_EEEEENS5_IJNS4_10UnderscoreESZ_SZ_EEEEENS4_13SM90_TMA_LOADENS4_14ComposedLayoutINS4_7SwizzleILi1ELi4ELi3EEENS4_18smem_ptr_flag_bitsILi8EEENSV_INS5_IJNSA_ILi8EEESF_EEENS5_IJSF_SB_EEEEEEEvNS4_8identityES12_S1C_vS1D_EENS_8epilogue10collective18CollectiveEpilogueINS1F_23Sm100TmaWarpSpecializedILi2ELi2ELi64ELb0ELb0EEEJSG_NS5_IJNSV_ISE_SB_EENSV_INSA_ILi64EEESB_EEEEESH_SI_SH_SI_NS1F_6fusion15FusionCallbacksIS1J_NS1O_17LinearCombinationISH_fSH_fLNS_15FloatRoundStyleE2EEESG_S1N_JEEENS4_5SM1004TMEM4LOAD26SM100_TMEM_LOAD_32dp32b64xES12_NS13_INS14_ILi2ELi4ELi3EEES17_NSV_INS5_IJS18_S1L_EEENS5_IJS1L_SB_EEEEEEENS4_39AutoVectorizingCopyWithAssumedAlignmentILi128EEENS4_14SM90_TMA_STOREES22_S24_S24_EEEvvEEEEvNT_6ParamsE,"",@"SHT_CUDA_INFO"
	.sectionflags	@""
	.align	4


	//----- nvinfo : EIATTR_CUDA_API_VERSION
	.align		4
        /*0000*/ 	.byte	0x04, 0x37
        /*0002*/ 	.short	(.L_31 - .L_30)
.L_30:
        /*0004*/ 	.word	0x00000082


	//----- nvinfo : EIATTR_KPARAM_INFO
	.align		4
.L_31:
        /*0008*/ 	.byte	0x04, 0x17
        /*000a*/ 	.short	(.L_33 - .L_32)
.L_32:
        /*000c*/ 	.word	0x00000000
        /*0010*/ 	.short	0x0000
        /*0012*/ 	.short	0x0000
        /*0014*/ 	.byte	0x00, 0xf0, 0x01, 0x20


	//----- nvinfo : EIATTR_AT_ENTRY_FRAGMENTS
	.align		4
.L_33:
        /*0018*/ 	.byte	0x04, 0x4f
        /*001a*/ 	.short	(.L_35 - .L_34)


	//   ....[0]....
.L_34:
        /*001c*/ 	.word	0x00000006


	//----- nvinfo : EIATTR_RESERVED_SMEM_USED
	.align		4
.L_35:
        /*0020*/ 	.byte	0x01, 0x41
	.zero		2


	//----- nvinfo : EIATTR_SPARSE_MMA_MASK
	.align		4
        /*0024*/ 	.byte	0x03, 0x50
        /*0026*/ 	.short	0x0000


	//----- nvinfo : EIATTR_TCGEN05_1CTA_USED
	.align		4
        /*0028*/ 	.byte	0x01, 0x51
	.zero		2


	//----- nvinfo : EIATTR_MAXREG_COUNT
	.align		4
        /*002c*/ 	.byte	0x03, 0x1b
        /*002e*/ 	.short	0x00ff


	//----- nvinfo : EIATTR_NUM_BARRIERS
	.align		4
        /*0030*/ 	.byte	0x02, 0x4c
        /*0032*/ 	.byte	0x07
	.zero		1


	//----- nvinfo : EIATTR_EXTERNS
	.align		4
        /*0034*/ 	.byte	0x04, 0x0f
        /*0036*/ 	.short	(.L_37 - .L_36)


	//   ....[0]....
	.align		4
.L_36:
        /*0038*/ 	.word	index@(__assertfail)


	//----- nvinfo : EIATTR_MERCURY_ISA_VERSION
	.align		4
.L_37:
        /*003c*/ 	.byte	0x03, 0x5f
        /*003e*/ 	.short	0x0101


	//----- nvinfo : EIATTR_INT_WARP_WIDE_INSTR_OFFSETS
	.align		4
        /*0040*/ 	.byte	0x04, 0x31
        /*0042*/ 	.short	(.L_39 - .L_38)


	//   ....[0]....
.L_38:
        /*0044*/ 	.word	0x00001d80


	//   ....[1]....
        /*0048*/ 	.word	0x00003680


	//   ....[2]....
        /*004c*/ 	.word	0x000036a0


	//   ....[3]....
        /*0050*/ 	.word	0x000036d0


	//   ....[4]....
        /*0054*/ 	.word	0x00004000


	//   ....[5]....
        /*0058*/ 	.word	0x00004070


	//   ....[6]....
        /*005c*/ 	.word	0x00004250


	//   ....[7]....
        /*0060*/ 	.word	0x000043b0


	//----- nvinfo : EIATTR_COOP_GROUP_MASK_REGIDS
	.align		4
.L_39:
        /*0064*/ 	.byte	0x04, 0x29
        /*0066*/ 	.short	(.L_41 - .L_40)


	//   ....[0]....
.L_40:
        /*0068*/ 	.word	0xffffffff


	//   ....[1]....
        /*006c*/ 	.word	0xffffffff


	//   ....[2]....
        /*0070*/ 	.word	0xffffffff


	//   ....[3]....
        /*0074*/ 	.word	0xffffffff


	//   ....[4]....
        /*0078*/ 	.word	0xffffffff


	//   ....[5]....
        /*007c*/ 	.word	0xffffffff


	//   ....[6]....
        /*0080*/ 	.word	0xffffffff


	//   ....[7]....
        /*0084*/ 	.word	0xffffffff


	//   ....[8]....
        /*0088*/ 	.word	0xffffffff


	//   ....[9]....
        /*008c*/ 	.word	0xffffffff


	//   ....[10]....
        /*0090*/ 	.word	0xffffffff


	//   ....[11]....
        /*0094*/ 	.word	0xffffffff


	//   ....[12]....
        /*0098*/ 	.word	0xffffffff


	//----- nvinfo : EIATTR_COOP_GROUP_INSTR_OFFSETS
	.align		4
.L_41:
        /*009c*/ 	.byte	0x04, 0x28
        /*009e*/ 	.short	(.L_43 - .L_42)


	//   ....[0]....
.L_42:
        /*00a0*/ 	.word	0x00000090


	//   ....[1]....
        /*00a4*/ 	.word	0x000004d0


	//   ....[2]....
        /*00a8*/ 	.word	0x00000640


	//   ....[3]....
        /*00ac*/ 	.word	0x000007a0


	//   ....[4]....
        /*00b0*/ 	.word	0x000008a0


	//   ....[5]....
        /*00b4*/ 	.word	0x00000a10


	//   ....[6]....
        /*00b8*/ 	.word	0x00000bb0


	//   ....[7]....
        /*00bc*/ 	.word	0x00001c60


	//   ....[8]....
        /*00c0*/ 	.word	0x00002a40


	//   ....[9]....
        /*00c4*/ 	.word	0x00002c50


	//   ....[10]....
        /*00c8*/ 	.word	0x00002c80


	//   ....[11]....
        /*00cc*/ 	.word	0x00003560


	//   ....[12]....
        /*00d0*/ 	.word	0x00003790


	//----- nvinfo : EIATTR_VRC_CTA_INIT_COUNT
	.align		4
.L_43:
        /*00d4*/ 	.byte	0x02, 0x4a
        /*00d6*/ 	.byte	0x80
	.zero		1


	//----- nvinfo : EIATTR_SYSCALL_OFFSETS
	.align		4
        /*00d8*/ 	.byte	0x04, 0x46
        /*00da*/ 	.short	(.L_45 - .L_44)


	//   ....[0]....
.L_44:
        /*00dc*/ 	.word	0x00004de0


	//   ....[1]....
        /*00e0*/ 	.word	0x00004f20


	//   ....[2]....
        /*00e4*/ 	.word	0x00005780


	//   ....[3]....
        /*00e8*/ 	.word	0x00006d90


	//----- nvinfo : EIATTR_MBARRIER_INSTR_OFFSETS
	.align		4
.L_45:
        /*00ec*/ 	.byte	0x04, 0x39
        /*00ee*/ 	.short	(.L_47 - .L_46)


	//   ....[0]....
.L_46:
        /*00f0*/ 	.word	0x000005b0
        /*00f4*/ 	.word	0x000000ff
        /*00f8*/ 	.word	0x00000000
        /*00fc*/ 	.short	0x0100
        /*00fe*/ 	.byte	0x05
	.zero		1


	//   ....[1]....
        /*0100*/ 	.word	0x000005c0
        /*0104*/ 	.word	0x000000ff
        /*0108*/ 	.word	0x00000020
        /*010c*/ 	.short	0x0100
        /*010e*/ 	.byte	0x05
	.zero		1


	//   ....[2]....
        /*0110*/ 	.word	0x000005d0
        /*0114*/ 	.word	0x000000ff
        /*0118*/ 	.word	0x00000008
        /*011c*/ 	.short	0x0100
        /*011e*/ 	.byte	0x05
	.zero		1


	//   ....[3]....
        /*0120*/ 	.word	0x000005e0
        /*0124*/ 	.word	0x000000ff
        /*0128*/ 	.word	0x00000028
        /*012c*/ 	.short	0x0100
        /*012e*/ 	.byte	0x05
	.zero		1


	//   ....[4]....
        /*0130*/ 	.word	0x000005f0
        /*0134*/ 	.word	0x000000ff
        /*0138*/ 	.word	0x00000010
        /*013c*/ 	.short	0x0100
        /*013e*/ 	.byte	0x05
	.zero		1


	//   ....[5]....
        /*0140*/ 	.word	0x00000600
        /*0144*/ 	.word	0x000000ff
        /*0148*/ 	.word	0x00000030
        /*014c*/ 	.short	0x0100
        /*014e*/ 	.byte	0x05
	.zero		1


	//   ....[6]....
        /*0150*/ 	.word	0x00000610
        /*0154*/ 	.word	0x000000ff
        /*0158*/ 	.word	0x00000018
        /*015c*/ 	.short	0x0100
        /*015e*/ 	.byte	0x05
	.zero		1


	//   ....[7]....
        /*0160*/ 	.word	0x00000620
        /*0164*/ 	.word	0x000000ff
        /*0168*/ 	.word	0x00000038
        /*016c*/ 	.short	0x0100
        /*016e*/ 	.byte	0x05
	.zero		1


	//   ....[8]....
        /*0170*/ 	.word	0x00000750
        /*0174*/ 	.word	0x000000ff
        /*0178*/ 	.word	0x00000040
        /*017c*/ 	.short	0x0100
        /*017e*/ 	.byte	0x07
	.zero		1


	//   ....[9]....
        /*0180*/ 	.word	0x00000760
        /*0184*/ 	.word	0x000000ff
        /*0188*/ 	.word	0x00000050
        /*018c*/ 	.short	0x0100
        /*018e*/ 	.byte	0x07
	.zero		1


	//   ....[10]....
        /*0190*/ 	.word	0x00000770
        /*0194*/ 	.word	0x000000ff
        /*0198*/ 	.word	0x00000048
        /*019c*/ 	.short	0x0100
        /*019e*/ 	.byte	0x07
	.zero		1


	//   ....[11]....
        /*01a0*/ 	.word	0x00000780
        /*01a4*/ 	.word	0x000000ff
        /*01a8*/ 	.word	0x00000058
        /*01ac*/ 	.short	0x0100
        /*01ae*/ 	.byte	0x07
	.zero		1


	//   ....[12]....
        /*01b0*/ 	.word	0x00000870
        /*01b4*/ 	.word	0x000000ff
        /*01b8*/ 	.word	0x00000060
        /*01bc*/ 	.short	0x0100
        /*01be*/ 	.byte	0x05
	.zero		1


	//   ....[13]....
        /*01c0*/ 	.word	0x00000880
        /*01c4*/ 	.word	0x000000ff
        /*01c8*/ 	.word	0x00000068
        /*01cc*/ 	.short	0x0100
        /*01ce*/ 	.byte	0x05
	.zero		1


	//   ....[14]....
        /*01d0*/ 	.word	0x000009c0
        /*01d4*/ 	.word	0x000000ff
        /*01d8*/ 	.word	0x00000070
        /*01dc*/ 	.short	0x0100
        /*01de*/ 	.byte	0x05
	.zero		1


	//   ....[15]....
        /*01e0*/ 	.word	0x000009d0
        /*01e4*/ 	.word	0x000000ff
        /*01e8*/ 	.word	0x00000080
        /*01ec*/ 	.short	0x0100
        /*01ee*/ 	.byte	0x05
	.zero		1


	//   ....[16]....
        /*01f0*/ 	.word	0x000009e0
        /*01f4*/ 	.word	0x000000ff
        /*01f8*/ 	.word	0x00000078
        /*01fc*/ 	.short	0x0100
        /*01fe*/ 	.byte	0x05
	.zero		1


	//   ....[17]....
        /*0200*/ 	.word	0x000009f0
        /*0204*/ 	.word	0x000000ff
        /*0208*/ 	.word	0x00000088
        /*020c*/ 	.short	0x0100
        /*020e*/ 	.byte	0x05
	.zero		1


	//   ....[18]....
        /*0210*/ 	.word	0x00000b20
        /*0214*/ 	.word	0x000000ff
        /*0218*/ 	.word	0x00000090
        /*021c*/ 	.short	0x0100
        /*021e*/ 	.byte	0x07
	.zero		1


	//   ....[19]....
        /*0220*/ 	.word	0x00000b30
        /*0224*/ 	.word	0x000000ff
        /*0228*/ 	.word	0x000000b0
        /*022c*/ 	.short	0x0100
        /*022e*/ 	.byte	0x07
	.zero		1


	//   ....[20]....
        /*0230*/ 	.word	0x00000b40
        /*0234*/ 	.word	0x000000ff
        /*0238*/ 	.word	0x00000098
        /*023c*/ 	.short	0x0100
        /*023e*/ 	.byte	0x07
	.zero		1


	//   ....[21]....
        /*0240*/ 	.word	0x00000b50
        /*0244*/ 	.word	0x000000ff
        /*0248*/ 	.word	0x000000b8
        /*024c*/ 	.short	0x0100
        /*024e*/ 	.byte	0x07
	.zero		1


	//   ....[22]....
        /*0250*/ 	.word	0x00000b60
        /*0254*/ 	.word	0x000000ff
        /*0258*/ 	.word	0x000000a0
        /*025c*/ 	.short	0x0100
        /*025e*/ 	.byte	0x07
	.zero		1


	//   ....[23]....
        /*0260*/ 	.word	0x00000b70
        /*0264*/ 	.word	0x000000ff
        /*0268*/ 	.word	0x000000c0
        /*026c*/ 	.short	0x0100
        /*026e*/ 	.byte	0x07
	.zero		1


	//   ....[24]....
        /*0270*/ 	.word	0x00000b80
        /*0274*/ 	.word	0x000000ff
        /*0278*/ 	.word	0x000000a8
        /*027c*/ 	.short	0x0100
        /*027e*/ 	.byte	0x07
	.zero		1


	//   ....[25]....
        /*0280*/ 	.word	0x00000b90
        /*0284*/ 	.word	0x000000ff
        /*0288*/ 	.word	0x000000c8
        /*028c*/ 	.short	0x0100
        /*028e*/ 	.byte	0x07
	.zero		1


	//   ....[26]....
        /*0290*/ 	.word	0x00000c80
        /*0294*/ 	.word	0x000000ff
        /*0298*/ 	.word	0x000000d0
        /*029c*/ 	.short	0x0100
        /*029e*/ 	.byte	0x05
	.zero		1


	//   ....[27]....
        /*02a0*/ 	.word	0x00000c90
        /*02a4*/ 	.word	0x000000ff
        /*02a8*/ 	.word	0x000000e0
        /*02ac*/ 	.short	0x0100
        /*02ae*/ 	.byte	0x05
	.zero		1


	//   ....[28]....
        /*02b0*/ 	.word	0x00000ca0
        /*02b4*/ 	.word	0x000000ff
        /*02b8*/ 	.word	0x000000d8
        /*02bc*/ 	.short	0x0100
        /*02be*/ 	.byte	0x05
	.zero		1


	//   ....[29]....
        /*02c0*/ 	.word	0x00000cb0
        /*02c4*/ 	.word	0x000000ff
        /*02c8*/ 	.word	0x000000e8
        /*02cc*/ 	.short	0x0100
        /*02ce*/ 	.byte	0x05
	.zero		1


	//   ....[30]....
        /*02d0*/ 	.word	0x00001580
        /*02d4*/ 	.word	0x00000003
        /*02d8*/ 	.word	0x000000e0
        /*02dc*/ 	.short	0x010a
        /*02de*/ 	.byte	0xff
	.zero		1


	//   ....[31]....
        /*02e0*/ 	.word	0x000015b0
        /*02e4*/ 	.word	0x00000003
        /*02e8*/ 	.word	0x000000d0
        /*02ec*/ 	.short	0x0101
        /*02ee*/ 	.byte	0xff
	.zero		1


	//   ....[32]....
        /*02f0*/ 	.word	0x00001680
        /*02f4*/ 	.word	0x000000ff
        /*02f8*/ 	.word	0x00000020
        /*02fc*/ 	.short	0x010a
        /*02fe*/ 	.byte	0x08
	.zero		1


	//   ....[33]....
        /*0300*/ 	.word	0x00001720
        /*0304*/ 	.word	0x000000ff
        /*0308*/ 	.word	0x00000020
        /*030c*/ 	.short	0x010a
        /*030e*/ 	.byte	0x21
	.zero		1


	//   ....[34]....
        /*0310*/ 	.word	0x00001880
        /*0314*/ 	.word	0x000000ff
        /*0318*/ 	.word	0x00000020
        /*031c*/ 	.short	0x010a
        /*031e*/ 	.byte	0x08
	.zero		1


	//   ....[35]....
        /*0320*/ 	.word	0x00001970
        /*0324*/ 	.word	0x000000ff
        /*0328*/ 	.word	0x00000068
        /*032c*/ 	.short	0x0101
        /*032e*/ 	.byte	0x04
	.zero		1


	//   ....[36]....
        /*0330*/ 	.word	0x00001990
        /*0334*/ 	.word	0x000000ff
        /*0338*/ 	.word	0x00000020
        /*033c*/ 	.short	0x010a
        /*033e*/ 	.byte	0x08
	.zero		1


	//   ....[37]....
        /*0340*/ 	.word	0x00001a10
        /*0344*/ 	.word	0x000000ff
        /*0348*/ 	.word	0x00000020
        /*034c*/ 	.short	0x010a
        /*034e*/ 	.byte	0x11
	.zero		1


	//   ....[38]....
        /*0350*/ 	.word	0x00001b70
        /*0354*/ 	.word	0x000000ff
        /*0358*/ 	.word	0x00000020
        /*035c*/ 	.short	0x010a
        /*035e*/ 	.byte	0x08
	.zero		1


	//   ....[39]....
        /*0360*/ 	.word	0x00001c90
        /*0364*/ 	.word	0x00000002
        /*0368*/ 	.word	0x00000070
        /*036c*/ 	.short	0x010a
        /*036e*/ 	.byte	0xff
	.zero		1


	//   ....[40]....
        /*0370*/ 	.word	0x00001d50
        /*0374*/ 	.word	0x00000002
        /*0378*/ 	.word	0x00000000
        /*037c*/ 	.short	0x0101
        /*037e*/ 	.byte	0xff
	.zero		1


	//   ....[41]....
        /*0380*/ 	.word	0x000022b0
        /*0384*/ 	.word	0x000000ff
        /*0388*/ 	.word	0x00000000
        /*038c*/ 	.short	0x010a
        /*038e*/ 	.byte	0x05
	.zero		1


	//   ....[42]....
        /*0390*/ 	.word	0x00002340
        /*0394*/ 	.word	0x000000ff
        /*0398*/ 	.word	0x00000000
        /*039c*/ 	.short	0x010a
        /*039e*/ 	.byte	0x05
	.zero		1


	//   ....[43]....
        /*03a0*/ 	.word	0x000023d0
        /*03a4*/ 	.word	0x000000ff
        /*03a8*/ 	.word	0x00000000
        /*03ac*/ 	.short	0x010a
        /*03ae*/ 	.byte	0x05
	.zero		1


	//   ....[44]....
        /*03b0*/ 	.word	0x00002470
        /*03b4*/ 	.word	0x00000000
        /*03b8*/ 	.word	0x00000000
        /*03bc*/ 	.short	0x010a
        /*03be*/ 	.byte	0xff
	.zero		1


	//   ....[45]....
        /*03c0*/ 	.word	0x00002590
        /*03c4*/ 	.word	0x00000000
        /*03c8*/ 	.word	0x000000d0
        /*03cc*/ 	.short	0x010a
        /*03ce*/ 	.byte	0xff
	.zero		1


	//   ....[46]....
        /*03d0*/ 	.word	0x000025f0
        /*03d4*/ 	.word	0x00000004
        /*03d8*/ 	.word	0x00000000
        /*03dc*/ 	.short	0x0101
        /*03de*/ 	.byte	0xff
	.zero		1


	//   ....[47]....
        /*03e0*/ 	.word	0x00002610
        /*03e4*/ 	.word	0x000000ff
        /*03e8*/ 	.word	0x00000080
        /*03ec*/ 	.short	0x010a
        /*03ee*/ 	.byte	0x05
	.zero		1


	//   ....[48]....
        /*03f0*/ 	.word	0x00002730
        /*03f4*/ 	.word	0x00000000
        /*03f8*/ 	.word	0x00000070
        /*03fc*/ 	.short	0x010a
        /*03fe*/ 	.byte	0xff
	.zero		1


	//   ....[49]....
        /*0400*/ 	.word	0x00002840
        /*0404*/ 	.word	0x00000000
        /*0408*/ 	.word	0x00000000
        /*040c*/ 	.short	0x0101
        /*040e*/ 	.byte	0xff
	.zero		1


	//   ....[50]....
        /*0410*/ 	.word	0x000028d0
        /*0414*/ 	.word	0x000000ff
        /*0418*/ 	.word	0x00000080
        /*041c*/ 	.short	0x0106
        /*041e*/ 	.byte	0x05
	.zero		1


	//   ....[51]....
        /*0420*/ 	.word	0x000028f0
        /*0424*/ 	.word	0x000000ff
        /*0428*/ 	.word	0x00000080
        /*042c*/ 	.short	0x010a
        /*042e*/ 	.byte	0x05
	.zero		1


	//   ....[52]....
        /*0430*/ 	.word	0x00002980
        /*0434*/ 	.word	0x000000ff
        /*0438*/ 	.word	0x00000080
        /*043c*/ 	.short	0x0106
        /*043e*/ 	.byte	0x04
	.zero		1


	//   ....[53]....
        /*0440*/ 	.word	0x000029c0
        /*0444*/ 	.word	0x00000000
        /*0448*/ 	.word	0x00000080
        /*044c*/ 	.short	0x010a
        /*044e*/ 	.byte	0xff
	.zero		1


	//   ....[54]....
        /*0450*/ 	.word	0x00002ea0
        /*0454*/ 	.word	0x00000000
        /*0458*/ 	.word	0x00000070
        /*045c*/ 	.short	0x010a
        /*045e*/ 	.byte	0xff
	.zero		1


	//   ....[55]....
        /*0460*/ 	.word	0x00002fa0
        /*0464*/ 	.word	0x00000003
        /*0468*/ 	.word	0x00000000
        /*046c*/ 	.short	0x0101
        /*046e*/ 	.byte	0xff
	.zero		1


	//   ....[56]....
        /*0470*/ 	.word	0x00002fb0
        /*0474*/ 	.word	0x000000ff
        /*0478*/ 	.word	0x00000000
        /*047c*/ 	.short	0x010a
        /*047e*/ 	.byte	0x04
	.zero		1


	//   ....[57]....
        /*0480*/ 	.word	0x00002fd0
        /*0484*/ 	.word	0x000000ff
        /*0488*/ 	.word	0x000000b0
        /*048c*/ 	.short	0x010a
        /*048e*/ 	.byte	0x09
	.zero		1


	//   ....[58]....
        /*0490*/ 	.word	0x000030b0
        /*0494*/ 	.word	0x000000ff
        /*0498*/ 	.word	0x00000000
        /*049c*/ 	.short	0x010a
        /*049e*/ 	.byte	0x07
	.zero		1


	//   ....[59]....
        /*04a0*/ 	.word	0x000031e0
        /*04a4*/ 	.word	0x000000ff
        /*04a8*/ 	.word	0x00000000
        /*04ac*/ 	.short	0x010a
        /*04ae*/ 	.byte	0x04
	.zero		1


	//   ....[60]....
        /*04b0*/ 	.word	0x00003390
        /*04b4*/ 	.word	0x000000ff
        /*04b8*/ 	.word	0x00000000
        /*04bc*/ 	.short	0x010a
        /*04be*/ 	.byte	0x05
	.zero		1


	//   ....[61]....
        /*04c0*/ 	.word	0x00003420
        /*04c4*/ 	.word	0x000000ff
        /*04c8*/ 	.word	0x00000000
        /*04cc*/ 	.short	0x010a
        /*04ce*/ 	.byte	0x05
	.zero		1


	//   ....[62]....
        /*04d0*/ 	.word	0x000034b0
        /*04d4*/ 	.word	0x000000ff
        /*04d8*/ 	.word	0x00000000
        /*04dc*/ 	.short	0x010a
        /*04de*/ 	.byte	0x05
	.zero		1


	//   ....[63]....
        /*04e0*/ 	.word	0x00003540
        /*04e4*/ 	.word	0x000000ff
        /*04e8*/ 	.word	0x00000000
        /*04ec*/ 	.short	0x010a
        /*04ee*/ 	.byte	0x07
	.zero		1


	//   ....[64]....
        /*04f0*/ 	.word	0x000039a0
        /*04f4*/ 	.word	0x00000000
        /*04f8*/ 	.word	0x00000070
        /*04fc*/ 	.short	0x010a
        /*04fe*/ 	.byte	0xff
	.zero		1


	//   ....[65]....
        /*0500*/ 	.word	0x00003a60
        /*0504*/ 	.word	0x00000000
        /*0508*/ 	.word	0x00000000
        /*050c*/ 	.short	0x0101
        /*050e*/ 	.byte	0xff
	.zero		1


	//   ....[66]....
        /*0510*/ 	.word	0x00003d80
        /*0514*/ 	.word	0x000000ff
        /*0518*/ 	.word	0x00000068
        /*051c*/ 	.short	0x010a
        /*051e*/ 	.byte	0x07
	.zero		1


	//   ....[67]....
        /*0520*/ 	.word	0x00003f70
        /*0524*/ 	.word	0x000000ff
        /*0528*/ 	.word	0x00000050
        /*052c*/ 	.short	0x010a
        /*052e*/ 	.byte	0x07
	.zero		1


	//   ....[68]....
        /*0530*/ 	.word	0x00004140
        /*0534*/ 	.word	0x000000ff
        /*0538*/ 	.word	0x00000040
        /*053c*/ 	.short	0x010b
        /*053e*/ 	.byte	0x07
	.zero		1


	//   ....[69]....
        /*0540*/ 	.word	0x000041b0
        /*0544*/ 	.word	0x000000ff
        /*0548*/ 	.word	0x00000000
        /*054c*/ 	.short	0x0101
        /*054e*/ 	.byte	0x08
	.zero		1


	//   ....[70]....
        /*0550*/ 	.word	0x000041e0
        /*0554*/ 	.word	0x000000ff
        /*0558*/ 	.word	0x00000058
        /*055c*/ 	.short	0x010a
        /*055e*/ 	.byte	0x07
	.zero		1


	//   ....[71]....
        /*0560*/ 	.word	0x000043f0
        /*0564*/ 	.word	0x000000ff
        /*0568*/ 	.word	0x00000048
        /*056c*/ 	.short	0x010b
        /*056e*/ 	.byte	0x07
	.zero		1


	//   ....[72]....
        /*0570*/ 	.word	0x00004410
        /*0574*/ 	.word	0x000000ff
        /*0578*/ 	.word	0x00000000
        /*057c*/ 	.short	0x0101
        /*057e*/ 	.byte	0x0d
	.zero		1


	//   ....[73]....
        /*0580*/ 	.word	0x00004440
        /*0584*/ 	.word	0x000000ff
        /*0588*/ 	.word	0x00000050
        /*058c*/ 	.short	0x010a
        /*058e*/ 	.byte	0x07
	.zero		1


	//   ....[74]....
        /*0590*/ 	.word	0x00004480
        /*0594*/ 	.word	0x00000000
        /*0598*/ 	.word	0x00000058
        /*059c*/ 	.short	0x010a
        /*059e*/ 	.byte	0xff
	.zero		1


	//   ....[75]....
        /*05a0*/ 	.word	0x000047b0
        /*05a4*/ 	.word	0x00000000
        /*05a8*/ 	.word	0x00000070
        /*05ac*/ 	.short	0x010a
        /*05ae*/ 	.byte	0xff
	.zero		1


	//   ....[76]....
        /*05b0*/ 	.word	0x000048c0
        /*05b4*/ 	.word	0x00000000
        /*05b8*/ 	.word	0x00000000
        /*05bc*/ 	.short	0x0101
        /*05be*/ 	.byte	0xff
	.zero		1


	//   ....[77]....
        /*05c0*/ 	.word	0x00005320
        /*05c4*/ 	.word	0x00000003
        /*05c8*/ 	.word	0x00000040
        /*05cc*/ 	.short	0x010a
        /*05ce*/ 	.byte	0xff
	.zero		1


	//   ....[78]....
        /*05d0*/ 	.word	0x00005360
        /*05d4*/ 	.word	0x000000cf
        /*05d8*/ 	.word	0x00000090
        /*05dc*/ 	.short	0x010a
        /*05de*/ 	.byte	0xff
	.zero		1


	//   ....[79]....
        /*05e0*/ 	.word	0x00005490
        /*05e4*/ 	.word	0x00000003
        /*05e8*/ 	.word	0x00000040
        /*05ec*/ 	.short	0x010a
        /*05ee*/ 	.byte	0xff
	.zero		1


	//   ....[80]....
        /*05f0*/ 	.word	0x000055f0
        /*05f4*/ 	.word	0x00000000
        /*05f8*/ 	.word	0x00000000
        /*05fc*/ 	.short	0x0101
        /*05fe*/ 	.byte	0xff
	.zero		1


	//   ....[81]....
        /*0600*/ 	.word	0x00005650
        /*0604*/ 	.word	0x000000cf
        /*0608*/ 	.word	0x00000090
        /*060c*/ 	.short	0x010a
        /*060e*/ 	.byte	0xff
	.zero		1


	//   ....[82]....
        /*0610*/ 	.word	0x00006a00
        /*0614*/ 	.word	0x000000d2
        /*0618*/ 	.word	0x00000040
        /*061c*/ 	.short	0x010a
        /*061e*/ 	.byte	0xff
	.zero		1


	//   ....[83]....
        /*0620*/ 	.word	0x00006ad0
        /*0624*/ 	.word	0x000000d2
        /*0628*/ 	.word	0x00000040
        /*062c*/ 	.short	0x010a
        /*062e*/ 	.byte	0xff
	.zero		1


	//   ....[84]....
        /*0630*/ 	.word	0x00006c10
        /*0634*/ 	.word	0x00000003
        /*0638*/ 	.word	0x00000000
        /*063c*/ 	.short	0x0101
        /*063e*/ 	.byte	0xff
	.zero		1


	//   ....[85]....
        /*0640*/ 	.word	0x00007120
        /*0644*/ 	.word	0x000000ff
        /*0648*/ 	.word	0x00000000
        /*064c*/ 	.short	0x0101
        /*064e*/ 	.byte	0x05
	.zero		1


	//   ....[86]....
        /*0650*/ 	.word	0x000080a0
        /*0654*/ 	.word	0x00000003
        /*0658*/ 	.word	0x000000e0
        /*065c*/ 	.short	0x010a
        /*065e*/ 	.byte	0xff
	.zero		1


	//   ....[87]....
        /*0660*/ 	.word	0x00008100
        /*0664*/ 	.word	0x00000002
        /*0668*/ 	.word	0x00000020
        /*066c*/ 	.short	0x010a
        /*066e*/ 	.byte	0xff
	.zero		1


	//   ....[88]....
        /*0670*/ 	.word	0x00008160
        /*0674*/ 	.word	0x00000002
        /*0678*/ 	.word	0x00000020
        /*067c*/ 	.short	0x010a
        /*067e*/ 	.byte	0xff
	.zero		1


	//   ....[89]....
        /*0680*/ 	.word	0x000081b0
        /*0684*/ 	.word	0x00000002
        /*0688*/ 	.word	0x00000070
        /*068c*/ 	.short	0x010a
        /*068e*/ 	.byte	0xff
	.zero		1


	//   ....[90]....
        /*0690*/ 	.word	0x00008210
        /*0694*/ 	.word	0x00000000
        /*0698*/ 	.word	0x00000000
        /*069c*/ 	.short	0x010a
        /*069e*/ 	.byte	0xff
	.zero		1


	//   ....[91]....
        /*06a0*/ 	.word	0x00008270
        /*06a4*/ 	.word	0x00000000
        /*06a8*/ 	.word	0x00000000
        /*06ac*/ 	.short	0x010a
        /*06ae*/ 	.byte	0xff
	.zero		1


	//   ....[92]....
        /*06b0*/ 	.word	0x000082d0
        /*06b4*/ 	.word	0x00000000
        /*06b8*/ 	.word	0x00000000
        /*06bc*/ 	.short	0x010a
        /*06be*/ 	.byte	0xff
	.zero		1


	//   ....[93]....
        /*06c0*/ 	.word	0x00008320
        /*06c4*/ 	.word	0x00000000
        /*06c8*/ 	.word	0x000000d0
        /*06cc*/ 	.short	0x010a
        /*06ce*/ 	.byte	0xff
	.zero		1


	//   ....[94]....
        /*06d0*/ 	.word	0x00008380
        /*06d4*/ 	.word	0x00000000
        /*06d8*/ 	.word	0x00000080
        /*06dc*/ 	.short	0x010a
        /*06de*/ 	.byte	0xff
	.zero		1


	//   ....[95]....
        /*06e0*/ 	.word	0x000083d0
        /*06e4*/ 	.word	0x00000000
        /*06e8*/ 	.word	0x00000070
        /*06ec*/ 	.short	0x010a
        /*06ee*/ 	.byte	0xff
	.zero		1


	//   ....[96]....
        /*06f0*/ 	.word	0x00008430
        /*06f4*/ 	.word	0x00000000
        /*06f8*/ 	.word	0x00000080
        /*06fc*/ 	.short	0x010a
        /*06fe*/ 	.byte	0xff
	.zero		1


	//   ....[97]....
        /*0700*/ 	.word	0x00008480
        /*0704*/ 	.word	0x00000000
        /*0708*/ 	.word	0x00000070
        /*070c*/ 	.short	0x010a
        /*070e*/ 	.byte	0xff
	.zero		1


	//   ....[98]....
        /*0710*/ 	.word	0x000084e0
        /*0714*/ 	.word	0x00000003
        /*0718*/ 	.word	0x000000b0
        /*071c*/ 	.short	0x010a
        /*071e*/ 	.byte	0xff
	.zero		1


	//   ....[99]....
        /*0720*/ 	.word	0x00008540
        /*0724*/ 	.word	0x00000000
        /*0728*/ 	.word	0x00000000
        /*072c*/ 	.short	0x010a
        /*072e*/ 	.byte	0xff
	.zero		1


	//   ....[100]....
        /*0730*/ 	.word	0x000085a0
        /*0734*/ 	.word	0x00000000
        /*0738*/ 	.word	0x00000000
        /*073c*/ 	.short	0x010a
        /*073e*/ 	.byte	0xff
	.zero		1


	//   ....[101]....
        /*0740*/ 	.word	0x00008600
        /*0744*/ 	.word	0x00000000
        /*0748*/ 	.word	0x00000000
        /*074c*/ 	.short	0x010a
        /*074e*/ 	.byte	0xff
	.zero		1


	//   ....[102]....
        /*0750*/ 	.word	0x00008660
        /*0754*/ 	.word	0x00000000
        /*0758*/ 	.word	0x00000000
        /*075c*/ 	.short	0x010a
        /*075e*/ 	.byte	0xff
	.zero		1


	//   ....[103]....
        /*0760*/ 	.word	0x000086c0
        /*0764*/ 	.word	0x00000000
        /*0768*/ 	.word	0x00000000
        /*076c*/ 	.short	0x010a
        /*076e*/ 	.byte	0xff
	.zero		1


	//   ....[104]....
        /*0770*/ 	.word	0x00008710
        /*0774*/ 	.word	0x00000000
        /*0778*/ 	.word	0x00000070
        /*077c*/ 	.short	0x010a
        /*077e*/ 	.byte	0xff
	.zero		1


	//   ....[105]....
        /*0780*/ 	.word	0x00008770
        /*0784*/ 	.word	0x00000000
        /*0788*/ 	.word	0x00000068
        /*078c*/ 	.short	0x010a
        /*078e*/ 	.byte	0xff
	.zero		1


	//   ....[106]....
        /*0790*/ 	.word	0x000087d0
        /*0794*/ 	.word	0x00000003
        /*0798*/ 	.word	0x00000050
        /*079c*/ 	.short	0x010a
        /*079e*/ 	.byte	0xff
	.zero		1


	//   ....[107]....
        /*07a0*/ 	.word	0x00008830
        /*07a4*/ 	.word	0x00000003
        /*07a8*/ 	.word	0x00000058
        /*07ac*/ 	.short	0x010a
        /*07ae*/ 	.byte	0xff
	.zero		1


	//   ....[108]....
        /*07b0*/ 	.word	0x00008890
        /*07b4*/ 	.word	0x00000000
        /*07b8*/ 	.word	0x00000050
        /*07bc*/ 	.short	0x010a
        /*07be*/ 	.byte	0xff
	.zero		1


	//   ....[109]....
        /*07c0*/ 	.word	0x000088e0
        /*07c4*/ 	.word	0x00000000
        /*07c8*/ 	.word	0x00000070
        /*07cc*/ 	.short	0x010a
        /*07ce*/ 	.byte	0xff
	.zero		1


	//   ....[110]....
        /*07d0*/ 	.word	0x00008930
        /*07d4*/ 	.word	0x00000003
        /*07d8*/ 	.word	0x00000040
        /*07dc*/ 	.short	0x010a
        /*07de*/ 	.byte	0xff
	.zero		1


	//   ....[111]....
        /*07e0*/ 	.word	0x00008980
        /*07e4*/ 	.word	0x000000cf
        /*07e8*/ 	.word	0x00000090
        /*07ec*/ 	.short	0x010a
        /*07ee*/ 	.byte	0xff
	.zero		1


	//   ....[112]....
        /*07f0*/ 	.word	0x000089d0
        /*07f4*/ 	.word	0x000000d2
        /*07f8*/ 	.word	0x00000040
        /*07fc*/ 	.short	0x010a
        /*07fe*/ 	.byte	0xff
	.zero		1


	//----- nvinfo : EIATTR_NUM_MBARRIERS
	.align		4
.L_47:
        /*0800*/ 	.byte	0x03, 0x38
        /*0802*/ 	.short	0x001e


	//----- nvinfo : EIATTR_EXIT_INSTR_OFFSETS
	.align		4
        /*0804*/ 	.byte	0x04, 0x1c
        /*0806*/ 	.short	(.L_49 - .L_48)


	//   ....[0]....
.L_48:
        /*0808*/ 	.word	0x000024a0


	//   ....[1]....
        /*080c*/ 	.word	0x00002990


	//   ....[2]....
        /*0810*/ 	.word	0x000029f0


	//   ....[3]....
        /*0814*/ 	.word	0x000037a0


	//   ....[4]....
        /*0818*/ 	.word	0x000044b0


	//   ....[5]....
        /*081c*/ 	.word	0x000044f0


	//   ....[6]....
        /*0820*/ 	.word	0x00008090


	//----- nvinfo : EIATTR_MAX_THREADS
	.align		4
.L_49:
        /*0824*/ 	.byte	0x04, 0x05
        /*0826*/ 	.short	(.L_51 - .L_50)
.L_50:
        /*0828*/ 	.word	0x00000100
        /*082c*/ 	.word	0x00000001
        /*0830*/ 	.word	0x00000001


	//----- nvinfo : EIATTR_CRS_STACK_SIZE
	.align		4
.L_51:
        /*0834*/ 	.byte	0x04, 0x1e
        /*0836*/ 	.short	(.L_53 - .L_52)
.L_52:
        /*0838*/ 	.word	0x00000000


	//----- nvinfo : EIATTR_CBANK_PARAM_SIZE
	.align		4
.L_53:
        /*083c*/ 	.byte	0x03, 0x19
        /*083e*/ 	.short	0x0800


	//----- nvinfo : EIATTR_PARAM_CBANK
	.align		4
        /*0840*/ 	.byte	0x04, 0x0a
        /*0842*/ 	.short	(.L_55 - .L_54)
	.align		4
.L_54:
        /*0844*/ 	.word	index@(.nv.constant0._ZN7cutlass13device_kernelINS_4gemm6kernel13GemmUniversalIN4cute5tupleIJiiiiEEENS1_10collective13CollectiveMmaINS1_35MainloopSm100TmaUmmaWarpSpecializedILi4ELi2ELi4ENS5_IJNS4_1CILi1EEESB_SB_EEEEENS5_IJNSA_ILi128EEESE_NSA_ILi32EEEEEENS_12float_e4m3_tENS5_IJlSB_lEEESH_SI_NS4_8TiledMMAINS4_8MMA_AtomIJNS4_10MMA_TraitsINS4_19SM100_MMA_F8F6F4_SSEJSH_SH_fSE_SE_NS4_17integral_constantINS4_4UMMA5MajorELSP_0EEESQ_NSN_INSO_7ScaleInELSR_0EEESS_EEEEEENS4_6LayoutISC_NS5_IJNSA_ILi0EEESW_SW_EEEEENS5_IJNS4_10UnderscoreESZ_SZ_EEEEENS4_13SM90_TMA_LOADENS4_14ComposedLayoutINS4_7SwizzleILi1ELi4ELi3EEENS4_18smem_ptr_flag_bitsILi8EEENSV_INS5_IJNSA_ILi8EEESF_EEENS5_IJSF_SB_EEEEEEEvNS4_8identityES12_S1C_vS1D_EENS_8epilogue10collective18CollectiveEpilogueINS1F_23Sm100TmaWarpSpecializedILi2ELi2ELi64ELb0ELb0EEEJSG_NS5_IJNSV_ISE_SB_EENSV_INSA_ILi64EEESB_EEEEESH_SI_SH_SI_NS1F_6fusion15FusionCallbacksIS1J_NS1O_17LinearCombinationISH_fSH_fLNS_15FloatRoundStyleE2EEESG_S1N_JEEENS4_5SM1004TMEM4LOAD26SM100_TMEM_LOAD_32dp32b64xES12_NS13_INS14_ILi2ELi4ELi3EEES17_NSV_INS5_IJS18_S1L_EEENS5_IJS1L_SB_EEEEEEENS4_39AutoVectorizingCopyWithAssumedAlignmentILi128EEENS4_14SM90_TMA_STOREES22_S24_S24_EEEvvEEEEvNT_6ParamsE)
        /*0848*/ 	.short	0x0380
        /*084a*/ 	.short	0x0800


	//----- nvinfo : EIATTR_SW_WAR
	.align		4
.L_55:
        /*084c*/ 	.byte	0x04, 0x36
        /*084e*/ 	.short	(.L_57 - .L_56)
.L_56:
        /*0850*/ 	.word	0x00000008
.L_57:


//--------------------- .nv.callgraph             --------------------------
	.section	.nv.callgraph,"",@"SHT_CUDA_CALLGRAPH"
	.align	4
	.sectionentsize	8
	.align		4
        /*0000*/ 	.word	0x00000000
	.align		4
        /*0004*/ 	.word	0xffffffff
	.align		4
        /*0008*/ 	.word	index@(_ZN7cutlass13device_kernelINS_4gemm6kernel13GemmUniversalIN4cute5tupleIJiiiiEEENS1_10collective13CollectiveMmaINS1_35MainloopSm100TmaUmmaWarpSpecializedILi4ELi2ELi4ENS5_IJNS4_1CILi1EEESB_SB_EEEEENS5_IJNSA_ILi128EEESE_NSA_ILi32EEEEEENS_12float_e4m3_tENS5_IJlSB_lEEESH_SI_NS4_8TiledMMAINS4_8MMA_AtomIJNS4_10MMA_TraitsINS4_19SM100_MMA_F8F6F4_SSEJSH_SH_fSE_SE_NS4_17integral_constantINS4_4UMMA5MajorELSP_0EEESQ_NSN_INSO_7ScaleInELSR_0EEESS_EEEEEENS4_6LayoutISC_NS5_IJNSA_ILi0EEESW_SW_EEEEENS5_IJNS4_10UnderscoreESZ_SZ_EEEEENS4_13SM90_TMA_LOADENS4_14ComposedLayoutINS4_7SwizzleILi1ELi4ELi3EEENS4_18smem_ptr_flag_bitsILi8EEENSV_INS5_IJNSA_ILi8EEESF_EEENS5_IJSF_SB_EEEEEEEvNS4_8identityES12_S1C_vS1D_EENS_8epilogue10collective18CollectiveEpilogueINS1F_23Sm100TmaWarpSpecializedILi2ELi2ELi64ELb0ELb0EEEJSG_NS5_IJNSV_ISE_SB_EENSV_INSA_ILi64EEESB_EEEEESH_SI_SH_SI_NS1F_6fusion15FusionCallbacksIS1J_NS1O_17LinearCombinationISH_fSH_fLNS_15FloatRoundStyleE2EEESG_S1N_JEEENS4_5SM1004TMEM4LOAD26SM100_TMEM_LOAD_32dp32b64xES12_NS13_INS14_ILi2ELi4ELi3EEES17_NSV_INS5_IJS18_S1L_EEENS5_IJS1L_SB_EEEEEEENS4_39AutoVectorizingCopyWithAssumedAlignmentILi128EEENS4_14SM90_TMA_STOREES22_S24_S24_EEEvvEEEEvNT_6ParamsE)
	.align		4
        /*000c*/ 	.word	index@(__assertfail)
	.align		4
        /*0010*/ 	.word	0x00000000
	.align		4
        /*0014*/ 	.word	0xfffffffe
	.align		4
        /*0018*/ 	.word	0x00000000
	.align		4
        /*001c*/ 	.word	0xfffffffd
	.align		4
        /*0020*/ 	.word	0x00000000
	.align		4
        /*0024*/ 	.word	0xfffffffc


//--------------------- .nv.constant4             --------------------------
	.section	.nv.constant4,"a",@progbits
	.align	8
	.align		8
.nv.constant4:
        /*0000*/ 	.dword	__assertfail
	.align		8
        /*0008*/ 	.dword	__unnamed_1
	.align		8
        /*0010*/ 	.dword	__unnamed_2
	.align		8
        /*0018*/ 	.dword	_ZN40_INTERNAL_8e38226f_4_k_cu_569fe1ed_339684cuda3std3__45__cpo5beginE
	.align		8
        /*0020*/ 	.dword	_ZN40_INTERNAL_8e38226f_4_k_cu_569fe1ed_339684cuda3std3__45__cpo3endE
	.align		8
        /*0028*/ 	.dword	_ZN40_INTERNAL_8e38226f_4_k_cu_569fe1ed_339684cuda3std3__45__cpo6cbeginE
	.align		8
        /*0030*/ 	.dword	_ZN40_INTERNAL_8e38226f_4_k_cu_569fe1ed_339684cuda3std3__45__cpo4cendE
	.align		8
        /*0038*/ 	.dword	_ZN40_INTERNAL_8e38226f_4_k_cu_569fe1ed_339684cuda3std3__442_GLOBAL__N__8e38226f_4_k_cu_569fe1ed_339686ignoreE
	.align		8
        /*0040*/ 	.dword	_ZN40_INTERNAL_8e38226f_4_k_cu_569fe1ed_339684cuda3std3__419piecewise_constructE
	.align		8
        /*0048*/ 	.dword	_ZN40_INTERNAL_8e38226f_4_k_cu_569fe1ed_339684cuda3std3__48in_placeE
	.align		8
        /*0050*/ 	.dword	_ZN40_INTERNAL_8e38226f_4_k_cu_569fe1ed_339684cuda3std6ranges3__45__cpo4swapE
	.align		8
        /*0058*/ 	.dword	_ZN40_INTERNAL_8e38226f_4_k_cu_569fe1ed_339684cuda3std6ranges3__45__cpo9iter_moveE
	.align		8
        /*0060*/ 	.dword	_ZN40_INTERNAL_8e38226f_4_k_cu_569fe1ed_339684cute7productE
	.align		8
        /*0068*/ 	.dword	_ZN40_INTERNAL_8e38226f_4_k_cu_569fe1ed_339684cute1_E
	.align		8
        /*0070*/ 	.dword	$str$25
	.align		8
        /*0078*/ 	.dword	$str$26
	.align		8
        /*0080*/ 	.dword	$str$27
	.align		8
        /*0088*/ 	.dword	$str$28


//--------------------- .text._ZN7cutlass13device_kernelINS_4gemm6kernel13GemmUniversalIN4cute5tupleIJiiiiEEENS1_10collective13CollectiveMmaINS1_35MainloopSm100TmaUmmaWarpSpecializedILi4ELi2ELi4ENS5_IJNS4_1CILi1EEESB_SB_EEEEENS5_IJNSA_ILi128EEESE_NSA_ILi32EEEEEENS_12float_e4m3_tENS5_IJlSB_lEEESH_SI_NS4_8TiledMMAINS4_8MMA_AtomIJNS4_10MMA_TraitsINS4_19SM100_MMA_F8F6F4_SSEJSH_SH_fSE_SE_NS4_17integral_constantINS4_4UMMA5MajorELSP_0EEESQ_NSN_INSO_7ScaleInELSR_0EEESS_EEEEEENS4_6LayoutISC_NS5_IJNSA_ILi0EEESW_SW_EEEEENS5_IJNS4_10UnderscoreESZ_SZ_EEEEENS4_13SM90_TMA_LOADENS4_14ComposedLayoutINS4_7SwizzleILi1ELi4ELi3EEENS4_18smem_ptr_flag_bitsILi8EEENSV_INS5_IJNSA_ILi8EEESF_EEENS5_IJSF_SB_EEEEEEEvNS4_8identityES12_S1C_vS1D_EENS_8epilogue10collective18CollectiveEpilogueINS1F_23Sm100TmaWarpSpecializedILi2ELi2ELi64ELb0ELb0EEEJSG_NS5_IJNSV_ISE_SB_EENSV_INSA_ILi64EEESB_EEEEESH_SI_SH_SI_NS1F_6fusion15FusionCallbacksIS1J_NS1O_17LinearCombinationISH_fSH_fLNS_15FloatRoundStyleE2EEESG_S1N_JEEENS4_5SM1004TMEM4LOAD26SM100_TMEM_LOAD_32dp32b64xES12_NS13_INS14_ILi2ELi4ELi3EEES17_NSV_INS5_IJS18_S1L_EEENS5_IJS1L_SB_EEEEEEENS4_39AutoVectorizingCopyWithAssumedAlignmentILi128EEENS4_14SM90_TMA_STOREES22_S24_S24_EEEvvEEEEvNT_6ParamsE --------------------------
	.section	.text._ZN7cutlass13device_kernelINS_4gemm6kernel13GemmUniversalIN4cute5tupleIJiiiiEEENS1_10collective13CollectiveMmaINS1_35MainloopSm100TmaUmmaWarpSpecializedILi4ELi2ELi4ENS5_IJNS4_1CILi1EEESB_SB_EEEEENS5_IJNSA_ILi128EEESE_NSA_ILi32EEEEEENS_12float_e4m3_tENS5_IJlSB_lEEESH_SI_NS4_8TiledMMAINS4_8MMA_AtomIJNS4_10MMA_TraitsINS4_19SM100_MMA_F8F6F4_SSEJSH_SH_fSE_SE_NS4_17integral_constantINS4_4UMMA5MajorELSP_0EEESQ_NSN_INSO_7ScaleInELSR_0EEESS_EEEEEENS4_6LayoutISC_NS5_IJNSA_ILi0EEESW_SW_EEEEENS5_IJNS4_10UnderscoreESZ_SZ_EEEEENS4_13SM90_TMA_LOADENS4_14ComposedLayoutINS4_7SwizzleILi1ELi4ELi3EEENS4_18smem_ptr_flag_bitsILi8EEENSV_INS5_IJNSA_ILi8EEESF_EEENS5_IJSF_SB_EEEEEEEvNS4_8identityES12_S1C_vS1D_EENS_8epilogue10collective18CollectiveEpilogueINS1F_23Sm100TmaWarpSpecializedILi2ELi2ELi64ELb0ELb0EEEJSG_NS5_IJNSV_ISE_SB_EENSV_INSA_ILi64EEESB_EEEEESH_SI_SH_SI_NS1F_6fusion15FusionCallbacksIS1J_NS1O_17LinearCombinationISH_fSH_fLNS_15FloatRoundStyleE2EEESG_S1N_JEEENS4_5SM1004TMEM4LOAD26SM100_TMEM_LOAD_32dp32b64xES12_NS13_INS14_ILi2ELi4ELi3EEES17_NSV_INS5_IJS18_S1L_EEENS5_IJS1L_SB_EEEEEEENS4_39AutoVectorizingCopyWithAssumedAlignmentILi128EEENS4_14SM90_TMA_STOREES22_S24_S24_EEEvvEEEEvNT_6ParamsE,"ax",@progbits
	.align	128
.text._ZN7cutlass13device_kernelINS_4gemm6kernel13GemmUniversalIN4cute5tupleIJiiiiEEENS1_10collective13CollectiveMmaINS1_35MainloopSm100TmaUmmaWarpSpecializedILi4ELi2ELi4ENS5_IJNS4_1CILi1EEESB_SB_EEEEENS5_IJNSA_ILi128EEESE_NSA_ILi32EEEEEENS_12float_e4m3_tENS5_IJlSB_lEEESH_SI_NS4_8TiledMMAINS4_8MMA_AtomIJNS4_10MMA_TraitsINS4_19SM100_MMA_F8F6F4_SSEJSH_SH_fSE_SE_NS4_17integral_constantINS4_4UMMA5MajorELSP_0EEESQ_NSN_INSO_7ScaleInELSR_0EEESS_EEEEEENS4_6LayoutISC_NS5_IJNSA_ILi0EEESW_SW_EEEEENS5_IJNS4_10UnderscoreESZ_SZ_EEEEENS4_13SM90_TMA_LOADENS4_14ComposedLayoutINS4_7SwizzleILi1ELi4ELi3EEENS4_18smem_ptr_flag_bitsILi8EEENSV_INS5_IJNSA_ILi8EEESF_EEENS5_IJSF_SB_EEEEEEEvNS4_8identityES12_S1C_vS1D_EENS_8epilogue10collective18CollectiveEpilogueINS1F_23Sm100TmaWarpSpecializedILi2ELi2ELi64ELb0ELb0EEEJSG_NS5_IJNSV_ISE_SB_EENSV_INSA_ILi64EEESB_EEEEESH_SI_SH_SI_NS1F_6fusion15FusionCallbacksIS1J_NS1O_17LinearCombinationISH_fSH_fLNS_15FloatRoundStyleE2EEESG_S1N_JEEENS4_5SM1004TMEM4LOAD26SM100_TMEM_LOAD_32dp32b64xES12_NS13_INS14_ILi2ELi4ELi3EEES17_NSV_INS5_IJS18_S1L_EEENS5_IJS1L_SB_EEEEEEENS4_39AutoVectorizingCopyWithAssumedAlignmentILi128EEENS4_14SM90_TMA_STOREES22_S24_S24_EEEvvEEEEvNT_6ParamsE:
        .type           _ZN7cutlass13device_kernelINS_4gemm6kernel13GemmUniversalIN4cute5tupleIJiiiiEEENS1_10collective13CollectiveMmaINS1_35MainloopSm100TmaUmmaWarpSpecializedILi4ELi2ELi4ENS5_IJNS4_1CILi1EEESB_SB_EEEEENS5_IJNSA_ILi128EEESE_NSA_ILi32EEEEEENS_12float_e4m3_tENS5_IJlSB_lEEESH_SI_NS4_8TiledMMAINS4_8MMA_AtomIJNS4_10MMA_TraitsINS4_19SM100_MMA_F8F6F4_SSEJSH_SH_fSE_SE_NS4_17integral_constantINS4_4UMMA5MajorELSP_0EEESQ_NSN_INSO_7ScaleInELSR_0EEESS_EEEEEENS4_6LayoutISC_NS5_IJNSA_ILi0EEESW_SW_EEEEENS5_IJNS4_10UnderscoreESZ_SZ_EEEEENS4_13SM90_TMA_LOADENS4_14ComposedLayoutINS4_7SwizzleILi1ELi4ELi3EEENS4_18smem_ptr_flag_bitsILi8EEENSV_INS5_IJNSA_ILi8EEESF_EEENS5_IJSF_SB_EEEEEEEvNS4_8identityES12_S1C_vS1D_EENS_8epilogue10collective18CollectiveEpilogueINS1F_23Sm100TmaWarpSpecializedILi2ELi2ELi64ELb0ELb0EEEJSG_NS5_IJNSV_ISE_SB_EENSV_INSA_ILi64EEESB_EEEEESH_SI_SH_SI_NS1F_6fusion15FusionCallbacksIS1J_NS1O_17LinearCombinationISH_fSH_fLNS_15FloatRoundStyleE2EEESG_S1N_JEEENS4_5SM1004TMEM4LOAD26SM100_TMEM_LOAD_32dp32b64xES12_NS13_INS14_ILi2ELi4ELi3EEES17_NSV_INS5_IJS18_S1L_EEENS5_IJS1L_SB_EEEEEEENS4_39AutoVectorizingCopyWithAssumedAlignmentILi128EEENS4_14SM90_TMA_STOREES22_S24_S24_EEEvvEEEEvNT_6ParamsE,@function
        .size           _ZN7cutlass13device_kernelINS_4gemm6kernel13GemmUniversalIN4cute5tupleIJiiiiEEENS1_10collective13CollectiveMmaINS1_35MainloopSm100TmaUmmaWarpSpecializedILi4ELi2ELi4ENS5_IJNS4_1CILi1EEESB_SB_EEEEENS5_IJNSA_ILi128EEESE_NSA_ILi32EEEEEENS_12float_e4m3_tENS5_IJlSB_lEEESH_SI_NS4_8TiledMMAINS4_8MMA_AtomIJNS4_10MMA_TraitsINS4_19SM100_MMA_F8F6F4_SSEJSH_SH_fSE_SE_NS4_17integral_constantINS4_4UMMA5MajorELSP_0EEESQ_NSN_INSO_7ScaleInELSR_0EEESS_EEEEEENS4_6LayoutISC_NS5_IJNSA_ILi0EEESW_SW_EEEEENS5_IJNS4_10UnderscoreESZ_SZ_EEEEENS4_13SM90_TMA_LOADENS4_14ComposedLayoutINS4_7SwizzleILi1ELi4ELi3EEENS4_18smem_ptr_flag_bitsILi8EEENSV_INS5_IJNSA_ILi8EEESF_EEENS5_IJSF_SB_EEEEEEEvNS4_8identityES12_S1C_vS1D_EENS_8epilogue10collective18CollectiveEpilogueINS1F_23Sm100TmaWarpSpecializedILi2ELi2ELi64ELb0ELb0EEEJSG_NS5_IJNSV_ISE_SB_EENSV_INSA_ILi64EEESB_EEEEESH_SI_SH_SI_NS1F_6fusion15FusionCallbacksIS1J_NS1O_17LinearCombinationISH_fSH_fLNS_15FloatRoundStyleE2EEESG_S1N_JEEENS4_5SM1004TMEM4LOAD26SM100_TMEM_LOAD_32dp32b64xES12_NS13_INS14_ILi2ELi4ELi3EEES17_NSV_INS5_IJS18_S1L_EEENS5_IJS1L_SB_EEEEEEENS4_39AutoVectorizingCopyWithAssumedAlignmentILi128EEENS4_14SM90_TMA_STOREES22_S24_S24_EEEvvEEEEvNT_6ParamsE,(.L_x_143 - _ZN7cutlass13device_kernelINS_4gemm6kernel13GemmUniversalIN4cute5tupleIJiiiiEEENS1_10collective13CollectiveMmaINS1_35MainloopSm100TmaUmmaWarpSpecializedILi4ELi2ELi4ENS5_IJNS4_1CILi1EEESB_SB_EEEEENS5_IJNSA_ILi128EEESE_NSA_ILi32EEEEEENS_12float_e4m3_tENS5_IJlSB_lEEESH_SI_NS4_8TiledMMAINS4_8MMA_AtomIJNS4_10MMA_TraitsINS4_19SM100_MMA_F8F6F4_SSEJSH_SH_fSE_SE_NS4_17integral_constantINS4_4UMMA5MajorELSP_0EEESQ_NSN_INSO_7ScaleInELSR_0EEESS_EEEEEENS4_6LayoutISC_NS5_IJNSA_ILi0EEESW_SW_EEEEENS5_IJNS4_10UnderscoreESZ_SZ_EEEEENS4_13SM90_TMA_LOADENS4_14ComposedLayoutINS4_7SwizzleILi1ELi4ELi3EEENS4_18smem_ptr_flag_bitsILi8EEENSV_INS5_IJNSA_ILi8EEESF_EEENS5_IJSF_SB_EEEEEEEvNS4_8identityES12_S1C_vS1D_EENS_8epilogue10collective18CollectiveEpilogueINS1F_23Sm100TmaWarpSpecializedILi2ELi2ELi64ELb0ELb0EEEJSG_NS5_IJNSV_ISE_SB_EENSV_INSA_ILi64EEESB_EEEEESH_SI_SH_SI_NS1F_6fusion15FusionCallbacksIS1J_NS1O_17LinearCombinationISH_fSH_fLNS_15FloatRoundStyleE2EEESG_S1N_JEEENS4_5SM1004TMEM4LOAD26SM100_TMEM_LOAD_32dp32b64xES12_NS13_INS14_ILi2ELi4ELi3EEES17_NSV_INS5_IJS18_S1L_EEENS5_IJS1L_SB_EEEEEEENS4_39AutoVectorizingCopyWithAssumedAlignmentILi128EEENS4_14SM90_TMA_STOREES22_S24_S24_EEEvvEEEEvNT_6ParamsE)
        .other          _ZN7cutlass13device_kernelINS_4gemm6kernel13GemmUniversalIN4cute5tupleIJiiiiEEENS1_10collective13CollectiveMmaINS1_35MainloopSm100TmaUmmaWarpSpecializedILi4ELi2ELi4ENS5_IJNS4_1CILi1EEESB_SB_EEEEENS5_IJNSA_ILi128EEESE_NSA_ILi32EEEEEENS_12float_e4m3_tENS5_IJlSB_lEEESH_SI_NS4_8TiledMMAINS4_8MMA_AtomIJNS4_10MMA_TraitsINS4_19SM100_MMA_F8F6F4_SSEJSH_SH_fSE_SE_NS4_17integral_constantINS4_4UMMA5MajorELSP_0EEESQ_NSN_INSO_7ScaleInELSR_0EEESS_EEEEEENS4_6LayoutISC_NS5_IJNSA_ILi0EEESW_SW_EEEEENS5_IJNS4_10UnderscoreESZ_SZ_EEEEENS4_13SM90_TMA_LOADENS4_14ComposedLayoutINS4_7SwizzleILi1ELi4ELi3EEENS4_18smem_ptr_flag_bitsILi8EEENSV_INS5_IJNSA_ILi8EEESF_EEENS5_IJSF_SB_EEEEEEEvNS4_8identityES12_S1C_vS1D_EENS_8epilogue10collective18CollectiveEpilogueINS1F_23Sm100TmaWarpSpecializedILi2ELi2ELi64ELb0ELb0EEEJSG_NS5_IJNSV_ISE_SB_EENSV_INSA_ILi64EEESB_EEEEESH_SI_SH_SI_NS1F_6fusion15FusionCallbacksIS1J_NS1O_17LinearCombinationISH_fSH_fLNS_15FloatRoundStyleE2EEESG_S1N_JEEENS4_5SM1004TMEM4LOAD26SM100_TMEM_LOAD_32dp32b64xES12_NS13_INS14_ILi2ELi4ELi3EEES17_NSV_INS5_IJS18_S1L_EEENS5_IJS1L_SB_EEEEEEENS4_39AutoVectorizingCopyWithAssumedAlignmentILi128EEENS4_14SM90_TMA_STOREES22_S24_S24_EEEvvEEEEvNT_6ParamsE,@"STO_CUDA_ENTRY STV_DEFAULT"
_ZN7cutlass13device_kernelINS_4gemm6kernel13GemmUniversalIN4cute5tupleIJiiiiEEENS1_10collective13CollectiveMmaINS1_35MainloopSm100TmaUmmaWarpSpecializedILi4ELi2ELi4ENS5_IJNS4_1CILi1EEESB_SB_EEEEENS5_IJNSA_ILi128EEESE_NSA_ILi32EEEEEENS_12float_e4m3_tENS5_IJlSB_lEEESH_SI_NS4_8TiledMMAINS4_8MMA_AtomIJNS4_10MMA_TraitsINS4_19SM100_MMA_F8F6F4_SSEJSH_SH_fSE_SE_NS4_17integral_constantINS4_4UMMA5MajorELSP_0EEESQ_NSN_INSO_7ScaleInELSR_0EEESS_EEEEEENS4_6LayoutISC_NS5_IJNSA_ILi0EEESW_SW_EEEEENS5_IJNS4_10UnderscoreESZ_SZ_EEEEENS4_13SM90_TMA_LOADENS4_14ComposedLayoutINS4_7SwizzleILi1ELi4ELi3EEENS4_18smem_ptr_flag_bitsILi8EEENSV_INS5_IJNSA_ILi8EEESF_EEENS5_IJSF_SB_EEEEEEEvNS4_8identityES12_S1C_vS1D_EENS_8epilogue10collective18CollectiveEpilogueINS1F_23Sm100TmaWarpSpecializedILi2ELi2ELi64ELb0ELb0EEEJSG_NS5_IJNSV_ISE_SB_EENSV_INSA_ILi64EEESB_EEEEESH_SI_SH_SI_NS1F_6fusion15FusionCallbacksIS1J_NS1O_17LinearCombinationISH_fSH_fLNS_15FloatRoundStyleE2EEESG_S1N_JEEENS4_5SM1004TMEM4LOAD26SM100_TMEM_LOAD_32dp32b64xES12_NS13_INS14_ILi2ELi4ELi3EEES17_NSV_INS5_IJS18_S1L_EEENS5_IJS1L_SB_EEEEEEENS4_39AutoVectorizingCopyWithAssumedAlignmentILi128EEENS4_14SM90_TMA_STOREES22_S24_S24_EEEvvEEEEvNT_6ParamsE:
[----:B------:R-:W1:Y:S01]  /*0000*/  LDC R1, c[0x0][0x37c] ;  /* 0x0000df00ff017b82 */ /* 0x000e620000000800 */
[----:B------:R-:W2:Y:S01]  /*0010*/  S2R R189, SR_TID.X ;  /* 0x0000000000bd7919 */ /* 0x000ea20000002100 */
[----:B------:R-:W3:Y:S01]  /*0020*/  LDCU.64 UR4, c[0x0][0x890] ;  /* 0x00011200ff0477ac */ /* 0x000ee20008000a00 */
[----:B------:R-:W-:Y:S02]  /*0030*/  PRMT R171, RZ, 0x7610, R171 ;  /* 0x00007610ffab7816 */ /* 0x000fe400000000ab */
[----:B------:R-:W-:Y:S01]  /*0040*/  ELECT P5, URZ, PT ;  /* 0x0000000000ff782f */ /* 0x000fe200038a0000 */
[----:B------:R-:W4:Y:S01]  /*0050*/  LDCU.64 UR46, c[0x0][0x358] ;  /* 0x00006b00ff2e77ac */ /* 0x000f220008000a00 */
[----:B---3--:R-:W-:-:S04]  /*0060*/  UISETP.NE.U32.AND UP0, UPT, UR4, URZ, UPT ;  /* 0x000000ff0400728c */ /* 0x008fc8000bf05070 */
[----:B------:R-:W-:Y:S01]  /*0070*/  UISETP.NE.AND.EX UP0, UPT, UR5, URZ, UPT, UP0 ;  /* 0x000000ff0500728c */ /* 0x000fe2000bf05300 */
[----:B--2---:R-:W-:-:S05]  /*0080*/  SHF.R.U32.HI R173, RZ, 0x5, R189 ;  /* 0x00000005ffad7819 */ /* 0x004fca00000116bd */
[----:B------:R-:W2:Y:S02]  /*0090*/  SHFL.IDX PT, R0, R173, RZ, 0x1f ;  /* 0x00001fffad007589 */ /* 0x000ea400000e0000 */
[----:B--2---:R-:W-:Y:S01]  /*00a0*/  R2UR UR8, R0 ;  /* 0x00000000000872ca */ /* 0x004fe200000e0000 */
[----:B-1--4-:R-:W-:-:S14]  /*00b0*/  BRA.U UP0, `(.L_x_0) ;  /* 0x00000001002c7547 */ /* 0x012fdc000b800000 */
[----:B------:R-:W1:Y:S02]  /*00c0*/  LDCU.64 UR6, c[0x0][0x888] ;  /* 0x00011100ff0677ac */ /* 0x000e640008000a00 */
[----:B-1----:R-:W-:-:S04]  /*00d0*/  UISETP.NE.U32.AND UP0, UPT, UR6, URZ, UPT ;  /* 0x000000ff0600728c */ /* 0x002fc8000bf05070 */
[----:B------:R-:W-:-:S09]  /*00e0*/  UISETP.NE.AND.EX UP0, UPT, UR7, URZ, UPT, UP0 ;  /* 0x000000ff0700728c */ /* 0x000fd2000bf05300 */
[----:B------:R-:W-:Y:S05]  /*00f0*/  BRA.U !UP0, `(.L_x_1) ;  /* 0x0000000108107547 */ /* 0x000fea000b800000 */
[----:B------:R-:W1:Y:S02]  /*0100*/  LDC.64 R2, c[0x0][0x888] ;  /* 0x00022200ff027b82 */ /* 0x000e640000000a00 */
[----:B-1----:R1:W5:Y:S01]  /*0110*/  LDG.E R81, desc[UR46][R2.64] ;  /* 0x0000002e02517981 */ /* 0x002362000c1e1900 */
[----:B------:R-:W-:Y:S01]  /*0120*/  HFMA2 R171, -RZ, RZ, 0, 5.9604644775390625e-08 ;  /* 0x00000001ffab7431 */ /* 0x000fe200000001ff */
[----:B------:R-:W-:Y:S05]  /*0130*/  BRA `(.L_x_0) ;  /* 0x00000000000c7947 */ /* 0x000fea0003800000 */
.L_x_1:
[----:B------:R-:W1:Y:S01]  /*0140*/  LDCU UR6, c[0x0][0x880] ;  /* 0x00011000ff0677ac */ /* 0x000e620008000800 */
[----:B------:R-:W-:Y:S01]  /*0150*/  HFMA2 R171, -RZ, RZ, 0, 5.9604644775390625e-08 ;  /* 0x00000001ffab7431 */ /* 0x000fe200000001ff */
[----:B-1----:R-:W-:-:S07]  /*0160*/  MOV R81, UR6 ;  /* 0x0000000600517c02 */ /* 0x002fce0008000f00 */
.L_x_0:
[----:B------:R-:W2:Y:S02]  /*0170*/  LDCU.64 UR6, c[0x0][0x8b0] ;  /* 0x00011600ff0677ac */ /* 0x000ea40008000a00 */
[----:B--2---:R-:W-:-:S04]  /*0180*/  UISETP.NE.U32.AND UP0, UPT, UR6, URZ, UPT ;  /* 0x000000ff0600728c */ /* 0x004fc8000bf05070 */
[----:B------:R-:W-:-:S09]  /*0190*/  UISETP.NE.AND.EX UP0, UPT, UR7, URZ, UPT, UP0 ;  /* 0x000000ff0700728c */ /* 0x000fd2000bf05300 */
[----:B------:R-:W-:Y:S05]  /*01a0*/  BRA.U UP0, `(.L_x_2) ;  /* 0x0000000100247547 */ /* 0x000fea000b800000 */
[----:B------:R-:W2:Y:S02]  /*01b0*/  LDCU.64 UR6, c[0x0][0x8a8] ;  /* 0x00011500ff0677ac */ /* 0x000ea40008000a00 */
[----:B--2---:R-:W-:-:S04]  /*01c0*/  UISETP.NE.U32.AND UP0, UPT, UR6, URZ, UPT ;  /* 0x000000ff0600728c */ /* 0x004fc8000bf05070 */
[----:B------:R-:W-:-:S09]  /*01d0*/  UISETP.NE.AND.EX UP0, UPT, UR7, URZ, UPT, UP0 ;  /* 0x000000ff0700728c */ /* 0x000fd2000bf05300 */
[----:B------:R-:W-:Y:S05]  /*01e0*/  BRA.U !UP0, `(.L_x_3) ;  /* 0x00000001080c7547 */ /* 0x000fea000b800000 */
[----:B------:R-:W2:Y:S02]  /*01f0*/  LDC.64 R78, c[0x0][0x8a8] ;  /* 0x00022a00ff4e7b82 */ /* 0x000ea40000000a00 */
[----:B--2---:R2:W5:Y:S01]  /*0200*/  LDG.E R78, desc[UR46][R78.64] ;  /* 0x0000002e4e4e7981 */ /* 0x004562000c1e1900 */
[----:B------:R-:W-:Y:S05]  /*0210*/  BRA `(.L_x_2) ;  /* 0x0000000000087947 */ /* 0x000fea0003800000 */
.L_x_3:
[----:B------:R-:W2:Y:S02]  /*0220*/  LDCU UR6, c[0x0][0x8a0] ;  /* 0x00011400ff0677ac */ /* 0x000ea40008000800 */
[----:B--2---:R-:W-:Y:S02]  /*0230*/  MOV R78, UR6 ;  /* 0x00000006004e7c02 */ /* 0x004fe40008000f00 */
.L_x_2:
[----:B------:R-:W-:Y:S01]  /*0240*/  IMAD.U32 R0, RZ, RZ, UR8 ;  /* 0x00000008ff007e24 */ /* 0x000fe2000f8e00ff */
[----:B------:R-:W-:Y:S04]  /*0250*/  BSSY.RECONVERGENT B0, `(.L_x_4) ;  /* 0x000000c000007945 */ /* 0x000fe80003800200 */
[C---:B------:R-:W-:Y:S02]  /*0260*/  ISETP.NE.OR P1, PT, R0.reuse, 0x1, !P5 ;  /* 0x000000010000780c */ /* 0x040fe40006f25670 */
[----:B------:R-:W-:-:S11]  /*0270*/  ISETP.NE.OR P0, PT, R0, 0x3, !P5 ;  /* 0x000000030000780c */ /* 0x000fd60006f05670 */
[----:B------:R-:W-:Y:S05]  /*0280*/  @P1 BRA `(.L_x_5) ;  /* 0x0000000000201947 */ /* 0x000fea0003800000 */
[----:B------:R-:W3:Y:S02]  /*0290*/  LDCU.64 UR6, c[0x0][0x348] ;  /* 0x00006900ff0677ac */ /* 0x000ee40008000a00 */
[----:B---3--:R-:W-:Y:S02]  /*02a0*/  UIADD3 UR10, UP1, UPT, UR6, 0x80, URZ ;  /* 0x00000080060a7890 */ /* 0x008fe4000ff3e0ff */
[----:B------:R-:W-:Y:S02]  /*02b0*/  UIADD3 UR6, UP0, UPT, UR6, 0x180, URZ ;  /* 0x0000018006067890 */ /* 0x000fe4000ff1e0ff */
[----:B------:R-:W-:Y:S02]  /*02c0*/  UIADD3.X UR11, UPT, UPT, URZ, UR7, URZ, UP1, !UPT ;  /* 0x00000007ff0b7290 */ /* 0x000fe40008ffe4ff */
[----:B------:R-:W-:-:S07]  /*02d0*/  UIADD3.X UR7, UPT, UPT, URZ, UR7, URZ, UP0, !UPT ;  /* 0x00000007ff077290 */ /* 0x000fce00087fe4ff */
[----:B------:R3:W-:Y:S02]  /*02e0*/  UTMACCTL.PF [UR10] ;  /* 0x000000000a0079b9 */ /* 0x0007e40008040000 */
[----:B------:R3:W-:Y:S02]  /*02f0*/  UTMACCTL.PF [UR6] ;  /* 0x00000000060079b9 */ /* 0x0007e40008040000 */
[----:B---3--:R-:W-:Y:S01]  /*0300*/  NOP ;  /* 0x0000000000007918 */ /* 0x008fe20000000000 */
.L_x_5:
[----:B------:R-:W-:Y:S05]  /*0310*/  BSYNC.RECONVERGENT B0 ;  /* 0x0000000000007941 */ /* 0x000fea0003800200 */
.L_x_4:
[----:B------:R-:W-:Y:S04]  /*0320*/  BSSY.RECONVERGENT B0, `(.L_x_6) ;  /* 0x000000a000007945 */ /* 0x000fe80003800200 */
        /* <DEDUP_REMOVED lines=9> */
.L_x_7:
[----:B------:R-:W-:Y:S05]  /*03c0*/  BSYNC.RECONVERGENT B0 ;  /* 0x0000000000007941 */ /* 0x000fea0003800200 */
.L_x_6:
[----:B------:R-:W3:Y:S01]  /*03d0*/  LDCU.64 UR6, c[0x0][0x888] ;  /* 0x00011100ff0677ac */ /* 0x000ee20008000a00 */
[----:B------:R-:W-:Y:S02]  /*03e0*/  UISETP.EQ.U32.AND UP1, UPT, UR4, URZ, UPT ;  /* 0x000000ff0400728c */ /* 0x000fe4000bf22070 */
[----:B------:R-:W-:Y:S02]  /*03f0*/  UPLOP3.LUT UP2, UPT, UPT, UPT, UPT, 0x80, 0x8 ;  /* 0x000000000008789c */ /* 0x000fe40003f4f070 */
[----:B---3--:R-:W-:-:S04]  /*0400*/  UISETP.NE.U32.AND UP0, UPT, UR6, URZ, UPT ;  /* 0x000000ff0600728c */ /* 0x008fc8000bf05070 */
[----:B------:R-:W-:-:S04]  /*0410*/  UISETP.NE.AND.EX UP0, UPT, UR7, URZ, UPT, UP0 ;  /* 0x000000ff0700728c */ /* 0x000fc8000bf05300 */
[----:B------:R-:W-:-:S04]  /*0420*/  UISETP.EQ.OR.EX UP3, UPT, UR5, URZ, !UP0, UP1 ;  /* 0x000000ff0500728c */ /* 0x000fc8000c762710 */
[----:B------:R-:W-:-:S05]  /*0430*/  UP2UR UR50, UPR, URZ, 0x8 ;  /* 0x00000008ff327883 */ /* 0x000fca0008000000 */
[----:B------:R-:W-:Y:S07]  /*0440*/  BRA.U !UP3, `(.L_x_8) ;  /* 0x000000010b207547 */ /* 0x000fee000b800000 */
[----:B------:R-:W-:Y:S01]  /*0450*/  UISETP.NE.U32.AND UP2, UPT, UR4, URZ, UPT ;  /* 0x000000ff0400728c */ /* 0x000fe2000bf45070 */
[----:B-----5:R-:W-:Y:S01]  /*0460*/  FSETP.NEU.AND P0, PT, R81, RZ, PT ;  /* 0x000000ff5100720b */ /* 0x020fe20003f0d000 */
[----:B------:R-:W-:Y:S02]  /*0470*/  USEL UR4, URZ, 0xffffffff, UP0 ;  /* 0xffffffffff047887 */ /* 0x000fe40008000000 */
[----:B------:R-:W-:-:S10]  /*0480*/  UISETP.NE.AND.EX UP2, UPT, UR5, URZ, UPT, UP2 ;  /* 0x000000ff0500728c */ /* 0x000fd4000bf45320 */
[----:B------:R-:W-:Y:S01]  /*0490*/  VOTEU.ANY UP1, P0 ;  /* 0x0000000000ff7886 */ /* 0x000fe20000020100 */
[----:B------:R-:W-:-:S04]  /*04a0*/  @!UP2 USEL UR4, URZ, 0xffffffff, UP1 ;  /* 0xffffffffff04a887 */ /* 0x000fc80008800000 */
[----:B------:R-:W-:-:S04]  /*04b0*/  ULOP3.LUT UR4, UR4, 0x1, URZ, 0xc0, !UPT ;  /* 0x0000000104047892 */ /* 0x000fc8000f8ec0ff */
[----:B------:R-:W-:-:S11]  /*04c0*/  UISETP.NE.U32.AND UP2, UPT, UR4, 0x1, UPT ;  /* 0x000000010400788c */ /* 0x000fd6000bf45070 */
.L_x_8:
[----:B-1----:R-:W1:Y:S01]  /*04d0*/  SHFL.IDX PT, R2, R173, RZ, 0x1f ;  /* 0x00001fffad027589 */ /* 0x002e6200000e0000 */
[----:B------:R-:W-:-:S04]  /*04e0*/  UISETP.NE.AND UP1, UPT, UR8, 0x2, UPT ;  /* 0x000000020800788c */ /* 0x000fc8000bf25270 */
[----:B------:R-:W-:Y:S01]  /*04f0*/  USEL UR6, URZ, 0x1, UP1 ;  /* 0x00000001ff067887 */ /* 0x000fe20008800000 */
[----:B-1----:R-:W-:-:S13]  /*0500*/  ISETP.NE.AND P0, PT, R2, RZ, PT ;  /* 0x000000ff0200720c */ /* 0x002fda0003f05270 */
[----:B------:R-:W-:Y:S05]  /*0510*/  @P0 BRA `(.L_x_9) ;  /* 0x0000000000480947 */ /* 0x000fea0003800000 */
[----:B------:R-:W1:Y:S01]  /*0520*/  S2UR UR5, SR_CgaCtaId ;  /* 0x00000000000579c3 */ /* 0x000e620000008800 */
[----:B------:R-:W-:Y:S01]  /*0530*/  UMOV UR7, 0x400 ;  /* 0x0000040000077882 */ /* 0x000fe20000000000 */
[----:B------:R-:W-:Y:S01]  /*0540*/  UMOV UR4, 0x1 ;  /* 0x0000000100047882 */ /* 0x000fe20000000000 */
[----:B------:R-:W-:Y:S01]  /*0550*/  ELECT P0, URZ, PT ;  /* 0x0000000000ff782f */ /* 0x000fe20003800000 */
[----:B------:R-:W-:-:S04]  /*0560*/  UIADD3 UR10, UPT, UPT, -UR4, 0x100000, URZ ;  /* 0x00100000040a7890 */ /* 0x000fc8000fffe1ff */
[----:B------:R-:W-:Y:S02]  /*0570*/  USHF.L.U32 UR11, UR10, 0xb, URZ ;  /* 0x0000000b0a0b7899 */ /* 0x000fe400080006ff */
[----:B------:R-:W-:Y:S02]  /*0580*/  USHF.L.U32 UR10, UR10, 0x1, URZ ;  /* 0x000000010a0a7899 */ /* 0x000fe400080006ff */
[----:B-1----:R-:W-:Y:S01]  /*0590*/  ULEA UR5, UR5, UR7, 0x18 ;  /* 0x0000000705057291 */ /* 0x002fe2000f8ec0ff */
[----:B------:R-:W1:Y:S11]  /*05a0*/  FENCE.VIEW.ASYNC.S ;  /* 0x00000000000073c6 */ /* 0x000e760000000000 */
[----:B-1----:R1:W3:Y:S01]  /*05b0*/  SYNCS.EXCH.64 URZ, [UR5], UR10 ;  /* 0x0000000a05ff75b2 */ /* 0x0022e20008000100 */
[----:B------:R1:W4:Y:S01]  /*05c0*/  SYNCS.EXCH.64 URZ, [UR5+0x20], UR10 ;  /* 0x0000200a05ff75b2 */ /* 0x0003220008000100 */
[----:B------:R1:W1:Y:S01]  /*05d0*/  SYNCS.EXCH.64 URZ, [UR5+0x8], UR10 ;  /* 0x0000080a05ff75b2 */ /* 0x0002620008000100 */
[----:B------:R1:W1:Y:S01]  /*05e0*/  SYNCS.EXCH.64 URZ, [UR5+0x28], UR10 ;  /* 0x0000280a05ff75b2 */ /* 0x0002620008000100 */
[----:B------:R1:W1:Y:S01]  /*05f0*/  SYNCS.EXCH.64 URZ, [UR5+0x10], UR10 ;  /* 0x0000100a05ff75b2 */ /* 0x0002620008000100 */
[----:B------:R1:W1:Y:S01]  /*0600*/  SYNCS.EXCH.64 URZ, [UR5+0x30], UR10 ;  /* 0x0000300a05ff75b2 */ /* 0x0002620008000100 */
[----:B------:R1:W1:Y:S01]  /*0610*/  SYNCS.EXCH.64 URZ, [UR5+0x18], UR10 ;  /* 0x0000180a05ff75b2 */ /* 0x0002620008000100 */
[----:B------:R1:W1:Y:S01]  /*0620*/  SYNCS.EXCH.64 URZ, [UR5+0x38], UR10 ;  /* 0x0000380a05ff75b2 */ /* 0x0002620008000100 */
[----:B------:R-:W-:Y:S01]  /*0630*/  NOP ;  /* 0x0000000000007918 */ /* 0x000fe20000000000 */
.L_x_9:
[----:B------:R-:W2:Y:S01]  /*0640*/  SHFL.IDX PT, R2, R173, RZ, 0x1f ;  /* 0x00001fffad027589 */ /* 0x000ea200000e0000 */
[----:B------:R-:W-:Y:S01]  /*0650*/  NOP ;  /* 0x0000000000007918 */ /* 0x000fe20000000000 */
[----:B--2---:R-:W-:-:S13]  /*0660*/  ISETP.NE.AND P0, PT, R2, 0x1, PT ;  /* 0x000000010200780c */ /* 0x004fda0003f05270 */
[----:B------:R-:W-:Y:S05]  /*0670*/  @P0 BRA `(.L_x_10) ;  /* 0x0000000000480947 */ /* 0x000fea0003800000 */
[----:B------:R-:W2:Y:S01]  /*0680*/  S2UR UR7, SR_CgaCtaId ;  /* 0x00000000000779c3 */ /* 0x000ea20000008800 */
[----:B------:R-:W-:Y:S01]  /*0690*/  UMOV UR9, 0x400 ;  /* 0x0000040000097882 */ /* 0x000fe20000000000 */
[----:B-1----:R-:W-:Y:S01]  /*06a0*/  UMOV UR5, 0x20 ;  /* 0x0000002000057882 */ /* 0x002fe20000000000 */
[----:B------:R-:W-:Y:S01]  /*06b0*/  UMOV UR4, 0x80 ;  /* 0x0000008000047882 */ /* 0x000fe20000000000 */
[----:B------:R-:W-:-:S04]  /*06c0*/  UIADD3 UR10, UPT, UPT, -UR5, 0x100000, URZ ;  /* 0x00100000050a7890 */ /* 0x000fc8000fffe1ff */
[----:B------:R-:W-:Y:S02]  /*06d0*/  USHF.L.U32 UR11, UR10, 0xb, URZ ;  /* 0x0000000b0a0b7899 */ /* 0x000fe400080006ff */
[----:B------:R-:W-:Y:S02]  /*06e0*/  USHF.L.U32 UR10, UR10, 0x1, URZ ;  /* 0x000000010a0a7899 */ /* 0x000fe400080006ff */
[----:B------:R-:W-:-:S04]  /*06f0*/  UIADD3 UR4, UPT, UPT, -UR4, 0x100000, URZ ;  /* 0x0010000004047890 */ /* 0x000fc8000fffe1ff */
[----:B------:R-:W-:Y:S02]  /*0700*/  USHF.L.U32 UR5, UR4, 0xb, URZ ;  /* 0x0000000b04057899 */ /* 0x000fe400080006ff */
[----:B------:R-:W-:Y:S01]  /*0710*/  USHF.L.U32 UR4, UR4, 0x1, URZ ;  /* 0x0000000104047899 */ /* 0x000fe200080006ff */
[----:B------:R-:W-:Y:S01]  /*0720*/  ELECT P0, URZ, PT ;  /* 0x0000000000ff782f */ /* 0x000fe20003800000 */
[----:B--2---:R-:W-:Y:S01]  /*0730*/  ULEA UR7, UR7, UR9, 0x18 ;  /* 0x0000000907077291 */ /* 0x004fe2000f8ec0ff */
[----:B------:R-:W1:Y:S11]  /*0740*/  FENCE.VIEW.ASYNC.S ;  /* 0x00000000000073c6 */ /* 0x000e760000000000 */
[----:B-1----:R2:W1:Y:S01]  /*0750*/  SYNCS.EXCH.64 URZ, [UR7+0x40], UR10 ;  /* 0x0000400a07ff75b2 */ /* 0x0024620008000100 */
[----:B------:R2:W1:Y:S01]  /*0760*/  SYNCS.EXCH.64 URZ, [UR7+0x50], UR4 ;  /* 0x0000500407ff75b2 */ /* 0x0004620008000100 */
[----:B------:R2:W1:Y:S01]  /*0770*/  SYNCS.EXCH.64 URZ, [UR7+0x48], UR10 ;  /* 0x0000480a07ff75b2 */ /* 0x0004620008000100 */
[----:B------:R2:W1:Y:S02]  /*0780*/  SYNCS.EXCH.64 URZ, [UR7+0x58], UR4 ;  /* 0x0000580407ff75b2 */ /* 0x0004640008000100 */
[----:B--2---:R-:W-:Y:S01]  /*0790*/  NOP ;  /* 0x0000000000007918 */ /* 0x004fe20000000000 */
.L_x_10:
[----:B------:R-:W2:Y:S01]  /*07a0*/  SHFL.IDX PT, R2, R173, RZ, 0x1f ;  /* 0x00001fffad027589 */ /* 0x000ea200000e0000 */
[----:B------:R-:W-:Y:S01]  /*07b0*/  NOP ;  /* 0x0000000000007918 */ /* 0x000fe20000000000 */
[----:B--2---:R-:W-:-:S13]  /*07c0*/  ISETP.NE.AND P0, PT, R2, 0x3, PT ;  /* 0x000000030200780c */ /* 0x004fda0003f05270 */
[----:B------:R-:W-:Y:S05]  /*07d0*/  @P0 BRA `(.L_x_11) ;  /* 0x0000000000300947 */ /* 0x000fea0003800000 */
[----:B-1----:R-:W1:Y:S01]  /*07e0*/  S2UR UR5, SR_CgaCtaId ;  /* 0x00000000000579c3 */ /* 0x002e620000008800 */
        /* <DEDUP_REMOVED lines=8> */
[----:B-1----:R2:W1:Y:S01]  /*0870*/  SYNCS.EXCH.64 URZ, [UR5+0x60], UR10 ;  /* 0x0000600a05ff75b2 */ /* 0x0024620008000100 */
[----:B------:R2:W1:Y:S02]  /*0880*/  SYNCS.EXCH.64 URZ, [UR5+0x68], UR10 ;  /* 0x0000680a05ff75b2 */ /* 0x0004640008000100 */
[----:B--2---:R-:W-:Y:S01]  /*0890*/  NOP ;  /* 0x0000000000007918 */ /* 0x004fe20000000000 */
.L_x_11:
[----:B------:R-:W2:Y:S01]  /*08a0*/  SHFL.IDX PT, R2, R173, RZ, 0x1f ;  /* 0x00001fffad027589 */ /* 0x000ea200000e0000 */
[----:B------:R-:W-:Y:S01]  /*08b0*/  NOP ;  /* 0x0000000000007918 */ /* 0x000fe20000000000 */
[----:B--2---:R-:W-:-:S13]  /*08c0*/  ISETP.NE.AND P0, PT, R2, 0x4, PT ;  /* 0x000000040200780c */ /* 0x004fda0003f05270 */
[----:B------:R-:W-:Y:S05]  /*08d0*/  @P0 BRA `(.L_x_12) ;  /* 0x00000000004c0947 */ /* 0x000fea0003800000 */
[----:B-1----:R-:W1:Y:S01]  /*08e0*/  S2UR UR5, SR_CgaCtaId ;  /* 0x00000000000579c3 */ /* 0x002e620000008800 */
[----:B------:R-:W-:Y:S01]  /*08f0*/  UMOV UR9, 0x100 ;  /* 0x0000010000097882 */ /* 0x000fe20000000000 */
[----:B------:R-:W-:Y:S01]  /*0900*/  UMOV UR7, 0x400 ;  /* 0x0000040000077882 */ /* 0x000fe20000000000 */
[----:B------:R-:W-:Y:S01]  /*0910*/  USEL UR9, UR9, 0xe0, UP2 ;  /* 0x000000e009097887 */ /* 0x000fe20009000000 */
[----:B------:R-:W-:Y:S01]  /*0920*/  UMOV UR4, 0x1 ;  /* 0x0000000100047882 */ /* 0x000fe20000000000 */
[----:B------:R-:W-:Y:S01]  /*0930*/  ELECT P0, URZ, PT ;  /* 0x0000000000ff782f */ /* 0x000fe20003800000 */
[----:B------:R-:W-:-:S04]  /*0940*/  UIADD3 UR10, UPT, UPT, -UR4, 0x100000, URZ ;  /* 0x00100000040a7890 */ /* 0x000fc8000fffe1ff */
[----:B------:R-:W-:Y:S02]  /*0950*/  USHF.L.U32 UR11, UR10, 0xb, URZ ;  /* 0x0000000b0a0b7899 */ /* 0x000fe400080006ff */
[----:B------:R-:W-:Y:S02]  /*0960*/  USHF.L.U32 UR10, UR10, 0x1, URZ ;  /* 0x000000010a0a7899 */ /* 0x000fe400080006ff */
[----:B------:R-:W-:-:S04]  /*0970*/  UIADD3 UR12, UPT, UPT, -UR9, 0x100000, URZ ;  /* 0x00100000090c7890 */ /* 0x000fc8000fffe1ff */
[----:B------:R-:W-:Y:S02]  /*0980*/  USHF.L.U32 UR13, UR12, 0xb, URZ ;  /* 0x0000000b0c0d7899 */ /* 0x000fe400080006ff */
[----:B------:R-:W-:Y:S02]  /*0990*/  USHF.L.U32 UR12, UR12, 0x1, URZ ;  /* 0x000000010c0c7899 */ /* 0x000fe400080006ff */
[----:B-1----:R-:W-:Y:S01]  /*09a0*/  ULEA UR5, UR5, UR7, 0x18 ;  /* 0x0000000705057291 */ /* 0x002fe2000f8ec0ff */
[----:B------:R-:W1:Y:S11]  /*09b0*/  FENCE.VIEW.ASYNC.S ;  /* 0x00000000000073c6 */ /* 0x000e760000000000 */
[----:B-1----:R2:W1:Y:S01]  /*09c0*/  SYNCS.EXCH.64 URZ, [UR5+0x70], UR10 ;  /* 0x0000700a05ff75b2 */ /* 0x0024620008000100 */
[----:B------:R2:W1:Y:S01]  /*09d0*/  SYNCS.EXCH.64 URZ, [UR5+0x80], UR12 ;  /* 0x0000800c05ff75b2 */ /* 0x0004620008000100 */
[----:B------:R2:W1:Y:S01]  /*09e0*/  SYNCS.EXCH.64 URZ, [UR5+0x78], UR10 ;  /* 0x0000780a05ff75b2 */ /* 0x0004620008000100 */
[----:B------:R2:W1:Y:S02]  /*09f0*/  SYNCS.EXCH.64 URZ, [UR5+0x88], UR12 ;  /* 0x0000880c05ff75b2 */ /* 0x0004640008000100 */
[----:B--2---:R-:W-:Y:S01]  /*0a00*/  NOP ;  /* 0x0000000000007918 */ /* 0x004fe20000000000 */
.L_x_12:
        /* <DEDUP_REMOVED lines=20> */
[----:B------:R2:W1:Y:S01]  /*0b50*/  SYNCS.EXCH.64 URZ, [UR7+0xb8], UR4 ;  /* 0x0000b80407ff75b2 */ /* 0x0004620008000100 */
[----:B------:R2:W1:Y:S01]  /*0b60*/  SYNCS.EXCH.64 URZ, [UR7+0xa0], UR10 ;  /* 0x0000a00a07ff75b2 */ /* 0x0004620008000100 */
[----:B------:R2:W1:Y:S01]  /*0b70*/  SYNCS.EXCH.64 URZ, [UR7+0xc0], UR4 ;  /* 0x0000c00407ff75b2 */ /* 0x0004620008000100 */
[----:B------:R2:W1:Y:S01]  /*0b80*/  SYNCS.EXCH.64 URZ, [UR7+0xa8], UR10 ;  /* 0x0000a80a07ff75b2 */ /* 0x0004620008000100 */
[----:B------:R2:W1:Y:S02]  /*0b90*/  SYNCS.EXCH.64 URZ, [UR7+0xc8], UR4 ;  /* 0x0000c80407ff75b2 */ /* 0x0004640008000100 */
[----:B--2---:R-:W-:Y:S01]  /*0ba0*/  NOP ;  /* 0x0000000000007918 */ /* 0x004fe20000000000 */
.L_x_13:
        /* <DEDUP_REMOVED lines=18> */
.L_x_14:
[----:B-1----:R-:W1:Y:S01]  /*0cd0*/  S2UR UR5, SR_CTAID.X ;  /* 0x00000000000579c3 */ /* 0x002e620000002500 */
[----:B------:R-:W-:-:S05]  /*0ce0*/  CS2R.32 R170, SR_CgaSize ;  /* 0x0000000000aa7805 */ /* 0x000fca0000008a00 */
[----:B------:R-:W-:-:S05]  /*0cf0*/  IMAD R170, R170, -0xa0, RZ ;  /* 0xffffff60aaaa7824 */ /* 0x000fca00078e02ff */
[----:B------:R-:W-:-:S14]  /*0d00*/  R2UR UR9, R170 ;  /* 0x00000000aa0972ca */ /* 0x000fdc00000e0000 */
[----:B------:R-:W2:Y:S01]  /*0d10*/  LDCU UR9, c[0x0][UR9+0x2b0] ;  /* 0x00005600090977ac */ /* 0x000ea20008000800 */
[----:B------:R-:W-:Y:S01]  /*0d20*/  NOP ;  /* 0x0000000000007918 */ /* 0x000fe20000000000 */
[----:B------:R-:W-:-:S05]  /*0d30*/  CS2R.32 R170, SR_CgaSize ;  /* 0x0000000000aa7805 */ /* 0x000fca0000008a00 */
[----:B------:R-:W-:-:S05]  /*0d40*/  IMAD R170, R170, -0xa0, RZ ;  /* 0xffffff60aaaa7824 */ /* 0x000fca00078e02ff */
[----:B------:R-:W-:-:S14]  /*0d50*/  R2UR UR7, R170 ;  /* 0x00000000aa0772ca */ /* 0x000fdc00000e0000 */
[----:B------:R-:W3:Y:S01]  /*0d60*/  LDCU UR7, c[0x0][UR7+0x2b4] ;  /* 0x00005680070777ac */ /* 0x000ee20008000800 */
[----:B------:R-:W4:Y:S08]  /*0d70*/  S2UR UR4, SR_CTAID.Y ;  /* 0x00000000000479c3 */ /* 0x000f300000002600 */
[----:B------:R-:W3:Y:S01]  /*0d80*/  LDC R9, c[0x0][0xb24] ;  /* 0x0002c900ff097b82 */ /* 0x000ee20000000800 */
[----:B-1----:R-:W-:-:S02]  /*0d90*/  I2FP.F32.U32 R5, UR5 ;  /* 0x0000000500057c45 */ /* 0x002fc40008201000 */
[----:B------:R-:W-:-:S05]  /*0da0*/  CS2R.32 R3, SR_CgaSize ;  /* 0x0000000000037805 */ /* 0x000fca0000008a00 */
[----:B------:R-:W-:-:S06]  /*0db0*/  IMAD R3, R3, -0xa0, RZ ;  /* 0xffffff6003037824 */ /* 0x000fcc00078e02ff */
[----:B------:R-:W1:Y:S01]  /*0dc0*/  LDC R3, c[0x0][R3+0x2a0] ;  /* 0x0000a80003037b82 */ /* 0x000e620000000800 */
[----:B------:R-:W-:Y:S01]  /*0dd0*/  MOV R21, UR5 ;  /* 0x0000000500157c02 */ /* 0x000fe20008000f00 */
[----:B--2---:R-:W-:Y:S01]  /*0de0*/  FMUL R5, R5, UR9 ;  /* 0x0000000905057c20 */ /* 0x004fe20008400000 */
[----:B----4-:R-:W-:Y:S02]  /*0df0*/  I2FP.F32.U32 R4, UR4 ;  /* 0x0000000400047c45 */ /* 0x010fe40008201000 */
[----:B------:R-:W-:-:S05]  /*0e00*/  CS2R.32 R2, SR_CgaSize ;  /* 0x0000000000027805 */ /* 0x000fca0000008a00 */
[----:B------:R-:W-:-:S06]  /*0e10*/  IMAD R2, R2, -0xa0, RZ ;  /* 0xffffff6002027824 */ /* 0x000fcc00078e02ff */
[----:B------:R-:W2:Y:S01]  /*0e20*/  LDC R2, c[0x0][R2+0x2a4] ;  /* 0x0000a90002027b82 */ /* 0x000ea20000000800 */
[----:B------:R-:W4:Y:S01]  /*0e30*/  F2I.U32.TRUNC.NTZ R170, R5 ;  /* 0x0000000500aa7305 */ /* 0x000f22000020f000 */
[----:B------:R-:W-:Y:S01]  /*0e40*/  MOV R20, UR4 ;  /* 0x0000000400147c02 */ /* 0x000fe20008000f00 */
[----:B---3--:R-:W-:-:S05]  /*0e50*/  FMUL R4, R4, UR7 ;  /* 0x0000000704047c20 */ /* 0x008fca0008400000 */
[----:B------:R-:W-:Y:S01]  /*0e60*/  BAR.SYNC.DEFER_BLOCKING 0x0 ;  /* 0x0000000000007b1d */ /* 0x000fe20000010000 */
[----:B------:R-:W-:-:S05]  /*0e70*/  ISETP.GE.AND P0, PT, R9, 0x1, PT ;  /* 0x000000010900780c */ /* 0x000fca0003f06270 */
[----:B------:R-:W3:Y:S02]  /*0e80*/  F2I.U32.TRUNC.NTZ R147, R4 ;  /* 0x0000000400937305 */ /* 0x000ee4000020f000 */
[----:B------:R-:W2:Y:S01]  /*0e90*/  S2UR UR36, SR_CTAID.Z ;  /* 0x00000000002479c3 */ /* 0x000ea20000002700 */
[----:B----4-:R-:W-:-:S05]  /*0ea0*/  IADD3 R170, PT, PT, -R170, RZ, RZ ;  /* 0x000000ffaaaa7210 */ /* 0x010fca0007ffe1ff */
[----:B-1----:R-:W-:Y:S01]  /*0eb0*/  IMAD R170, R3, R170, UR5 ;  /* 0x0000000503aa7e24 */ /* 0x002fe2000f8e02aa */
[----:B---3--:R-:W-:-:S05]  /*0ec0*/  IADD3 R147, PT, PT, -R147, RZ, RZ ;  /* 0x000000ff93937210 */ /* 0x008fca0007ffe1ff */
[----:B--2---:R-:W-:Y:S01]  /*0ed0*/  IMAD R147, R2, R147, UR4 ;  /* 0x0000000402937e24 */ /* 0x004fe2000f8e0293 */
[----:B------:R-:W-:Y:S06]  /*0ee0*/  @!P0 BRA `(.L_x_15) ;  /* 0x0000000000b88947 */ /* 0x000fec0003800000 */
[----:B------:R-:W1:Y:S01]  /*0ef0*/  LDC.64 R4, c[0x0][0xb18] ;  /* 0x0002c600ff047b82 */ /* 0x000e620000000a00 */
[----:B------:R-:W-:-:S07]  /*0f00*/  ISETP.NE.AND P0, PT, R9, 0x1, PT ;  /* 0x000000010900780c */ /* 0x000fce0003f05270 */
[----:B------:R-:W2:Y:S08]  /*0f10*/  LDC R10, c[0x0][0xb0c] ;  /* 0x0002c300ff0a7b82 */ /* 0x000eb00000000800 */
[----:B------:R-:W3:Y:S08]  /*0f20*/  LDC R11, c[0x0][0x370] ;  /* 0x0000dc00ff0b7b82 */ /* 0x000ef00000000800 */
[----:B------:R-:W4:Y:S01]  /*0f30*/  LDC R12, c[0x0][0x374] ;  /* 0x0000dd00ff0c7b82 */ /* 0x000f220000000800 */
[----:B-1----:R-:W-:-:S07]  /*0f40*/  ISETP.NE.AND P1, PT, R4, 0x1, PT ;  /* 0x000000010400780c */ /* 0x002fce0003f25270 */
[----:B------:R-:W3:Y:S01]  /*0f50*/  LDC.64 R6, c[0x0][0xb10] ;  /* 0x0002c400ff067b82 */ /* 0x000ee20000000a00 */
[----:B--2---:R-:W-:-:S07]  /*0f60*/  ISETP.NE.AND P2, PT, R10, 0x1, PT ;  /* 0x000000010a00780c */ /* 0x004fce0003f45270 */
[----:B------:R-:W1:Y:S08]  /*0f70*/  LDC R8, c[0x0][0xb20] ;  /* 0x0002c800ff087b82 */ /* 0x000e700000000800 */
[----:B------:R-:W2:Y:S01]  /*0f80*/  LDC.64 R2, c[0x0][0xb28] ;  /* 0x0002ca00ff027b82 */ /* 0x000ea20000000a00 */
[----:B----4-:R-:W-:-:S04]  /*0f90*/  IMAD.HI.U32 R13, R12, R5, RZ ;  /* 0x000000050c0d7227 */ /* 0x010fc800078e00ff */
[----:B------:R-:W-:-:S04]  /*0fa0*/  IMAD.HI.U32 R5, R20, R5, RZ ;  /* 0x0000000514057227 */ /* 0x000fc800078e00ff */
[----:B---3--:R-:W-:-:S04]  /*0fb0*/  IMAD.HI.U32 R14, R11, R6, RZ ;  /* 0x000000060b0e7227 */ /* 0x008fc800078e00ff */
[C---:B------:R-:W-:Y:S01]  /*0fc0*/  IMAD.HI.U32 R16, R21.reuse, R6, RZ ;  /* 0x0000000615107227 */ /* 0x040fe200078e00ff */
[-C--:B------:R-:W-:Y:S02]  /*0fd0*/  @P2 SHF.R.U32.HI R11, RZ, R7.reuse, R14 ;  /* 0x00000007ff0b2219 */ /* 0x080fe4000001160e */
[-C--:B-1----:R-:W-:Y:S02]  /*0fe0*/  @P1 SHF.R.U32.HI R12, RZ, R8.reuse, R13 ;  /* 0x00000008ff0c1219 */ /* 0x082fe4000001160d */
[----:B------:R-:W-:Y:S02]  /*0ff0*/  SHF.R.U32.HI R5, RZ, R8, R5 ;  /* 0x00000008ff057219 */ /* 0x000fe40000011605 */
[----:B------:R-:W-:Y:S02]  /*1000*/  SHF.R.U32.HI R16, RZ, R7, R16 ;  /* 0x00000007ff107219 */ /* 0x000fe40000011610 */
[----:B------:R-:W-:Y:S01]  /*1010*/  SEL R5, R20, R5, !P1 ;  /* 0x0000000514057207 */ /* 0x000fe20004800000 */
[----:B--2---:R-:W-:Y:S01]  /*1020*/  IMAD.HI.U32 R14, R12, R2, RZ ;  /* 0x000000020c0e7227 */ /* 0x004fe200078e00ff */
[----:B------:R-:W-:-:S02]  /*1030*/  SEL R7, R21, R16, !P2 ;  /* 0x0000001015077207 */ /* 0x000fc40005000000 */
[----:B------:R-:W-:Y:S01]  /*1040*/  IADD3 R13, PT, PT, -R5, RZ, RZ ;  /* 0x000000ff050d7210 */ /* 0x000fe20007ffe1ff */
[----:B------:R-:W-:Y:S01]  /*1050*/  IMAD.HI.U32 R6, R11, R2, RZ ;  /* 0x000000020b067227 */ /* 0x000fe200078e00ff */
[----:B------:R-:W-:-:S03]  /*1060*/  @P0 SHF.R.U32.HI R12, RZ, R3, R14 ;  /* 0x00000003ff0c0219 */ /* 0x000fc6000001160e */
[----:B------:R-:W-:Y:S01]  /*1070*/  IMAD R13, R4, R13, R20 ;  /* 0x0000000d040d7224 */ /* 0x000fe200078e0214 */
[----:B------:R-:W-:Y:S01]  /*1080*/  @P0 SHF.R.U32.HI R11, RZ, R3, R6 ;  /* 0x00000003ff0b0219 */ /* 0x000fe20000011606 */
[----:B------:R-:W-:-:S04]  /*1090*/  IMAD R12, R12, R9, RZ ;  /* 0x000000090c0c7224 */ /* 0x000fc800078e02ff */
[----:B------:R-:W-:Y:S01]  /*10a0*/  IMAD R6, R11, R9, RZ ;  /* 0x000000090b067224 */ /* 0x000fe200078e02ff */
[----:B------:R-:W-:-:S04]  /*10b0*/  ISETP.GE.AND P1, PT, R5, R12, PT ;  /* 0x0000000c0500720c */ /* 0x000fc80003f26270 */
[----:B------:R-:W-:Y:S01]  /*10c0*/  ISETP.GE.OR P1, PT, R7, R6, P1 ;  /* 0x000000060700720c */ /* 0x000fe20000f26670 */
[----:B------:R-:W-:-:S05]  /*10d0*/  IMAD.HI.U32 R6, R5, R2, RZ ;  /* 0x0000000205067227 */ /* 0x000fca00078e00ff */
[----:B------:R-:W-:-:S04]  /*10e0*/  SHF.R.U32.HI R6, RZ, R3, R6 ;  /* 0x00000003ff067219 */ /* 0x000fc80000011606 */
[----:B------:R-:W-:-:S03]  /*10f0*/  SEL R6, R5, R6, !P0 ;  /* 0x0000000605067207 */ /* 0x000fc60004000000 */
[----:B------:R-:W-:Y:S01]  /*1100*/  @!P1 IMAD.HI.U32 R8, R7, R2, RZ ;  /* 0x0000000207089227 */ /* 0x000fe200078e00ff */
[----:B------:R-:W-:-:S04]  /*1110*/  IADD3 R2, PT, PT, -R6, RZ, RZ ;  /* 0x000000ff06027210 */ /* 0x000fc80007ffe1ff */
[----:B------:R-:W-:Y:S01]  /*1120*/  @!P1 SHF.R.U32.HI R8, RZ, R3, R8 ;  /* 0x00000003ff089219 */ /* 0x000fe20000011608 */
[----:B------:R-:W-:-:S03]  /*1130*/  IMAD R2, R9, R2, R5 ;  /* 0x0000000209027224 */ /* 0x000fc600078e0205 */
[----:B------:R-:W-:-:S05]  /*1140*/  @!P1 SEL R3, R7, R8, !P0 ;  /* 0x0000000807039207 */ /* 0x000fca0004000000 */
[--C-:B------:R-:W-:Y:S02]  /*1150*/  @!P1 IMAD.IADD R6, R6, 0x1, -R3.reuse ;  /* 0x0000000106069824 */ /* 0x100fe400078e0a03 */
[----:B------:R-:W-:Y:S01]  /*1160*/  @!P1 IMAD R3, R2, R11, R3 ;  /* 0x0000000b02039224 */ /* 0x000fe200078e0203 */
[----:B------:R-:W-:Y:S01]  /*1170*/  IADD3 R2, PT, PT, -R7, RZ, RZ ;  /* 0x000000ff07027210 */ /* 0x000fe20007ffe1ff */
[----:B------:R-:W-:Y:S02]  /*1180*/  @!P1 IMAD R5, R6, R9, R7 ;  /* 0x0000000906059224 */ /* 0x000fe400078e0207 */
[----:B------:R-:W-:Y:S02]  /*1190*/  @!P1 IMAD.MOV.U32 R7, RZ, RZ, R3 ;  /* 0x000000ffff079224 */ /* 0x000fe400078e0003 */
[----:B------:R-:W-:Y:S02]  /*11a0*/  IMAD R2, R10, R2, R21 ;  /* 0x000000020a027224 */ /* 0x000fe400078e0215 */
[----:B------:R-:W-:-:S02]  /*11b0*/  IMAD R20, R5, R4, R13 ;  /* 0x0000000405147224 */ /* 0x000fc400078e020d */
[----:B------:R-:W-:Y:S02]  /*11c0*/  IMAD R21, R7, R10, R2 ;  /* 0x0000000a07157224 */ /* 0x000fe400078e0202 */
.L_x_15:
[----:B------:R-:W1:Y:S01]  /*11d0*/  LDCU UR4, c[0x0][0xb30] ;  /* 0x00016600ff0477ac */ /* 0x000e620008000800 */
[----:B------:R-:W2:Y:S08]  /*11e0*/  S2UR UR37, SR_CgaCtaId ;  /* 0x00000000002579c3 */ /* 0x000eb00000008800 */
[----:B------:R-:W3:Y:S01]  /*11f0*/  LDC R72, c[0x0][0xb24] ;  /* 0x0002c900ff487b82 */ /* 0x000ee20000000800 */
[----:B-1----:R-:W-:-:S09]  /*1200*/  UISETP.NE.AND UP1, UPT, UR4, 0x1, UPT ;  /* 0x000000010400788c */ /* 0x002fd2000bf25270 */
[----:B--2---:R-:W-:Y:S05]  /*1210*/  BRA.U UP1, `(.L_x_16) ;  /* 0x0000000101407547 */ /* 0x004fea000b800000 */
[----:B------:R-:W1:Y:S08]  /*1220*/  LDC.64 R4, c[0x0][0xb10] ;  /* 0x0002c400ff047b82 */ /* 0x000e700000000a00 */
[----:B------:R-:W2:Y:S08]  /*1230*/  LDC.64 R2, c[0x0][0xb18] ;  /* 0x0002c600ff027b82 */ /* 0x000eb00000000a00 */
[----:B------:R-:W4:Y:S08]  /*1240*/  LDC R6, c[0x0][0xb20] ;  /* 0x0002c800ff067b82 */ /* 0x000f300000000800 */
[----:B------:R-:W3:Y:S01]  /*1250*/  LDC R8, c[0x0][0xb0c] ;  /* 0x0002c300ff087b82 */ /* 0x000ee20000000800 */
[----:B-1----:R-:W-:-:S05]  /*1260*/  IMAD.HI.U32 R4, R21, R4, RZ ;  /* 0x0000000415047227 */ /* 0x002fca00078e00ff */
[----:B------:R-:W-:Y:S01]  /*1270*/  SHF.R.U32.HI R4, RZ, R5, R4 ;  /* 0x00000005ff047219 */ /* 0x000fe20000011604 */
[----:B--2---:R-:W-:Y:S01]  /*1280*/  IMAD.HI.U32 R3, R20, R3, RZ ;  /* 0x0000000314037227 */ /* 0x004fe200078e00ff */
[----:B------:R-:W-:-:S04]  /*1290*/  ISETP.NE.AND P0, PT, R2, 0x1, PT ;  /* 0x000000010200780c */ /* 0x000fc80003f05270 */
[----:B----4-:R-:W-:-:S04]  /*12a0*/  SHF.R.U32.HI R3, RZ, R6, R3 ;  /* 0x00000006ff037219 */ /* 0x010fc80000011603 */
[----:B------:R-:W-:Y:S02]  /*12b0*/  SEL R3, R20, R3, !P0 ;  /* 0x0000000314037207 */ /* 0x000fe40004000000 */
[----:B---3--:R-:W-:-:S04]  /*12c0*/  ISETP.NE.AND P1, PT, R8, 0x1, PT ;  /* 0x000000010800780c */ /* 0x008fc80003f25270 */
[----:B------:R-:W-:-:S05]  /*12d0*/  SEL R4, R21, R4, !P1 ;  /* 0x0000000415047207 */ /* 0x000fca0004800000 */
[----:B------:R-:W-:Y:S02]  /*12e0*/  IMAD.IADD R5, R3, 0x1, -R4 ;  /* 0x0000000103057824 */ /* 0x000fe400078e0a04 */
[----:B------:R-:W-:Y:S02]  /*12f0*/  IMAD.IADD R3, R4, 0x1, -R3 ;  /* 0x0000000104037824 */ /* 0x000fe400078e0a03 */
[----:B------:R-:W-:Y:S02]  /*1300*/  IMAD R21, R5, R8, R21 ;  /* 0x0000000805157224 */ /* 0x000fe400078e0215 */
[----:B------:R-:W-:-:S07]  /*1310*/  IMAD R20, R3, R2, R20 ;  /* 0x0000000203147224 */ /* 0x000fce00078e0214 */
.L_x_16:
[----:B------:R-:W-:Y:S01]  /*1320*/  BAR.SYNC.DEFER_BLOCKING 0x0 ;  /* 0x0000000000007b1d */ /* 0x000fe20000010000 */
[----:B------:R-:W-:Y:S01]  /*1330*/  UISETP.NE.AND UP1, UPT, UR8, 0x2, UPT ;  /* 0x000000020800788c */ /* 0x000fe2000bf25270 */
[----:B------:R-:W-:Y:S02]  /*1340*/  ISETP.NE.OR P5, PT, R0, 0x2, !P5 ;  /* 0x000000020000780c */ /* 0x000fe40006fa5670 */
[----:B------:R-:W-:-:S06]  /*1350*/  LOP3.LUT R2, R189, 0x1f, RZ, 0xc0, !PT ;  /* 0x0000001fbd027812 */ /* 0x000fcc00078ec0ff */
[----:B------:R-:W-:Y:S05]  /*1360*/  BRA.U UP1, `(.L_x_17) ;  /* 0x0000001101547547 */ /* 0x000fea000b800000 */
[----:B------:R-:W1:Y:S01]  /*1370*/  LDCU UR13, c[0x0][0x38c] ;  /* 0x00007180ff0d77ac */ /* 0x000e620008000800 */
[----:B------:R-:W2:Y:S01]  /*1380*/  LDC R9, c[0x0][0x370] ;  /* 0x0000dc00ff097b82 */ /* 0x000ea20000000800 */
[----:B------:R-:W-:Y:S01]  /*1390*/  PLOP3.LUT P1, PT, PT, PT, UP2, 0x80, 0x8 ;  /* 0x000000000008781c */ /* 0x000fe20003f2f028 */
[----:B------:R-:W-:Y:S01]  /*13a0*/  IMAD.MOV.U32 R15, RZ, RZ, 0x1 ;  /* 0x00000001ff0f7424 */ /* 0x000fe200078e00ff */
[----:B------:R-:W-:Y:S01]  /*13b0*/  ISETP.EQ.OR P4, PT, R2, RZ, P5 ;  /* 0x000000ff0200720c */ /* 0x000fe20002f82670 */
[----:B------:R-:W-:Y:S01]  /*13c0*/  IMAD.MOV.U32 R14, RZ, RZ, RZ ;  /* 0x000000ffff0e7224 */ /* 0x000fe200078e00ff */
[----:B------:R-:W-:Y:S02]  /*13d0*/  PLOP3.LUT P1, PT, P1, PT, PT, 0x8, 0x80 ;  /* 0x000000000080781c */ /* 0x000fe40000f2e170 */
[----:B------:R-:W-:Y:S01]  /*13e0*/  CS2R R12, SRZ ;  /* 0x00000000000c7805 */ /* 0x000fe2000001ff00 */
[----:B------:R-:W-:Y:S01]  /*13f0*/  IMAD.MOV.U32 R10, RZ, RZ, 0x1 ;  /* 0x00000001ff0a7424 */ /* 0x000fe200078e00ff */
[----:B------:R-:W4:Y:S01]  /*1400*/  LDC R0, c[0x0][0x374] ;  /* 0x0000dd00ff007b82 */ /* 0x000f220000000800 */
[----:B------:R-:W2:Y:S01]  /*1410*/  LDCU.64 UR22, c[0x0][0x348] ;  /* 0x00006900ff1677ac */ /* 0x000ea20008000a00 */
[----:B------:R-:W-:Y:S01]  /*1420*/  UMOV UR6, URZ ;  /* 0x000000ff00067c82 */ /* 0x000fe20008000000 */
[----:B-1----:R-:W-:-:S04]  /*1430*/  UIADD3 UR5, UPT, UPT, UR13, 0x1f, URZ ;  /* 0x0000001f0d057890 */ /* 0x002fc8000fffe0ff */
[----:B------:R-:W-:-:S04]  /*1440*/  USHF.R.S32.HI UR4, URZ, 0x1f, UR5 ;  /* 0x0000001fff047899 */ /* 0x000fc80008011405 */
[----:B------:R-:W-:-:S04]  /*1450*/  ULEA.HI UR4, UR4, UR5, URZ, 0x5 ;  /* 0x0000000504047291 */ /* 0x000fc8000f8f28ff */
[----:B------:R-:W-:Y:S02]  /*1460*/  USHF.R.S32.HI UR15, URZ, 0x5, UR4 ;  /* 0x00000005ff0f7899 */ /* 0x000fe40008011404 */
[----:B------:R-:W-:Y:S02]  /*1470*/  UIADD3 UR4, UPT, UPT, UR13, -0x1, URZ ;  /* 0xffffffff0d047890 */ /* 0x000fe4000fffe0ff */
[----:B------:R-:W-:Y:S02]  /*1480*/  UISETP.LT.U32.AND UP0, UPT, UR15, 0x4, UPT ;  /* 0x000000040f00788c */ /* 0x000fe4000bf01070 */
[----:B------:R-:W-:Y:S02]  /*1490*/  UISETP.GE.U32.AND UP1, UPT, UR4, -0x3f, UPT ;  /* 0xffffffc10400788c */ /* 0x000fe4000bf26070 */
[----:B------:R-:W-:Y:S02]  /*14a0*/  USEL UR14, UR15, 0x4, UP0 ;  /* 0x000000040f0e7887 */ /* 0x000fe40008000000 */
[----:B------:R-:W-:-:S02]  /*14b0*/  UIADD3 UR13, UPT, UPT, UR13, 0x3e, URZ ;  /* 0x0000003e0d0d7890 */ /* 0x000fc4000fffe0ff */
[----:B------:R-:W-:Y:S02]  /*14c0*/  UIADD3 UR5, UPT, UPT, UR14, -0x1, URZ ;  /* 0xffffffff0e057890 */ /* 0x000fe4000fffe0ff */
[----:B------:R-:W-:-:S03]  /*14d0*/  UIADD3 UR7, UPT, UPT, UR15, -UR14, URZ ;  /* 0x8000000e0f077290 */ /* 0x000fc6000fffe0ff */
[----:B------:R-:W-:-:S04]  /*14e0*/  @UP1 UIADD3 UR5, UPT, UPT, UR14, URZ, URZ ;  /* 0x000000ff0e051290 */ /* 0x000fc8000fffe0ff */
[----:B--2---:R-:W-:-:S12]  /*14f0*/  UIADD3 UR5, UPT, UPT, UR5, 0x1, URZ ;  /* 0x0000000105057890 */ /* 0x004fd8000fffe0ff */
.L_x_35:
[----:B------:R-:W-:Y:S01]  /*1500*/  UISETP.NE.AND UP0, UPT, UR37, URZ, UPT ;  /* 0x000000ff2500728c */ /* 0x000fe2000bf05270 */
[----:B------:R-:W1:Y:S08]  /*1510*/  S2UR UR37, SR_CgaCtaId ;  /* 0x00000000002579c3 */ /* 0x000e700000008800 */
[----:B------:R-:W-:Y:S05]  /*1520*/  BRA.U UP0, `(.L_x_18) ;  /* 0x0000000100347547 */ /* 0x000fea000b800000 */
[----:B------:R-:W2:Y:S01]  /*1530*/  S2R R2, SR_CgaCtaId ;  /* 0x0000000000027919 */ /* 0x000ea20000008800 */
[----:B------:R-:W-:-:S04]  /*1540*/  MOV R3, 0x400 ;  /* 0x0000040000037802 */ /* 0x000fc80000000f00 */
[----:B--2---:R-:W-:Y:S02]  /*1550*/  LEA R3, R2, R3, 0x18 ;  /* 0x0000000302037211 */ /* 0x004fe400078ec0ff */
[----:B------:R-:W-:-:S03]  /*1560*/  SHF.L.U32 R2, R10, 0x1f, RZ ;  /* 0x0000001f0a027819 */ /* 0x000fc600000006ff */
[----:B------:R-:W-:-:S04]  /*1570*/  IMAD R3, R12, 0x8, R3 ;  /* 0x000000080c037824 */ /* 0x000fc800078e0203 */
[----:B------:R-:W2:Y:S02]  /*1580*/  SYNCS.PHASECHK.TRANS64.TRYWAIT P0, [R3+URZ+0xe0], R2 ;  /* 0x0000e002030075a7 */ /* 0x000ea400080011ff */
[----:B--2---:R-:W-:Y:S05]  /*1590*/  @!P0 BRA `(.L_x_19) ;  /* 0x0000006800c08947 */ /* 0x004fea0003800000 */
.L_x_106:
[----:B------:R-:W-:Y:S01]  /*15a0*/  VIADD R12, R12, 0x1 ;  /* 0x000000010c0c7836 */ /* 0x000fe20000000000 */
[----:B------:R2:W-:Y:S04]  /*15b0*/  SYNCS.ARRIVE.TRANS64.A1T0 RZ, [R3+URZ+0xd0], RZ ;  /* 0x0000d0ff03ff79a7 */ /* 0x0005e800081000ff */
[----:B------:R-:W-:-:S04]  /*15c0*/  ISETP.NE.AND P0, PT, R12, 0x2, PT ;  /* 0x000000020c00780c */ /* 0x000fc80003f05270 */
[----:B------:R-:W-:Y:S02]  /*15d0*/  SEL R12, R12, RZ, P0 ;  /* 0x000000ff0c0c7207 */ /* 0x000fe40000000000 */
[----:B--2---:R-:W-:-:S04]  /*15e0*/  SEL R3, RZ, 0x1, P0 ;  /* 0x00000001ff037807 */ /* 0x004fc80000000000 */
[----:B------:R-:W-:-:S07]  /*15f0*/  LOP3.LUT R10, R10, R3, RZ, 0x3c, !PT ;  /* 0x000000030a0a7212 */ /* 0x000fce00078e3cff */
.L_x_18:
[----:B------:R-:W-:Y:S01]  /*1600*/  UMOV UR4, 0x400 ;  /* 0x0000040000047882 */ /* 0x000fe20000000000 */
[----:B------:R-:W-:Y:S01]  /*1610*/  SHF.L.U32 R2, R15, 0x1f, RZ ;  /* 0x0000001f0f027819 */ /* 0x000fe200000006ff */
[----:B-1----:R-:W-:Y:S01]  /*1620*/  ULEA UR4, UR37, UR4, 0x18 ;  /* 0x0000000425047291 */ /* 0x002fe2000f8ec0ff */
[----:B------:R-:W-:Y:S01]  /*1630*/  R2UR UR35, R21 ;  /* 0x00000000152372ca */ /* 0x000fe200000e0000 */
[----:B------:R-:W-:Y:S01]  /*1640*/  UISETP.GE.U32.AND UP0, UPT, UR13, 0x3f, UPT ;  /* 0x0000003f0d00788c */ /* 0x000fe2000bf06070 */
[----:B------:R-:W-:Y:S01]  /*1650*/  R2UR UR11, R20 ;  /* 0x00000000140b72ca */ /* 0x000fe200000e0000 */
[----:B------:R-:W-:Y:S01]  /*1660*/  ULEA UR8, UR6, UR4, 0x3 ;  /* 0x0000000406087291 */ /* 0x000fe2000f8e18ff */
[----:B------:R-:W-:-:S08]  /*1670*/  UMOV UR24, URZ ;  /* 0x000000ff00187c82 */ /* 0x000fd00008000000 */
[----:B------:R1:W2:Y:S01]  /*1680*/  SYNCS.PHASECHK.TRANS64.TRYWAIT P0, [UR8+0x20], R2 ;  /* 0x00002002ff0075a7 */ /* 0x0002a20008001108 */
[----:B------:R-:W-:Y:S02]  /*1690*/  USHF.L.U32 UR35, UR35, 0x7, URZ ;  /* 0x0000000723237899 */ /* 0x000fe400080006ff */
[----:B------:R-:W-:Y:S01]  /*16a0*/  USHF.L.U32 UR11, UR11, 0x7, URZ ;  /* 0x000000070b0b7899 */ /* 0x000fe200080006ff */
[----:B------:R-:W-:Y:S11]  /*16b0*/  BRA.U !UP0, `(.L_x_20) ;  /* 0x0000000108a47547 */ /* 0x000ff6000b800000 */
[----:B------:R-:W-:Y:S01]  /*16c0*/  UMOV UR16, URZ ;  /* 0x000000ff00107c82 */ /* 0x000fe20008000000 */
[----:B------:R-:W-:-:S05]  /*16d0*/  UMOV UR17, UR6 ;  /* 0x0000000600117c82 */ /* 0x000fca0008000000 */
.L_x_25:
[----:B-1----:R-:W-:Y:S01]  /*16e0*/  ULEA UR33, UR17, UR4, 0x3 ;  /* 0x0000000411217291 */ /* 0x002fe2000f8e18ff */
[----:B--2---:R-:W-:Y:S01]  /*16f0*/  @!P5 MOV R3, 0x2000 ;  /* 0x000020000003d802 */ /* 0x004fe20000000f00 */
[----:B--2---:R-:W-:Y:S10]  /*1700*/  @P0 BRA `(.L_x_21) ;  /* 0x00000000000c0947 */ /* 0x004ff40003800000 */
[----:B------:R-:W-:-:S04]  /*1710*/  SHF.L.U32 R5, R15, 0x1f, RZ ;  /* 0x0000001f0f057819 */ /* 0x000fc800000006ff */
[----:B------:R-:W2:Y:S02]  /*1720*/  SYNCS.PHASECHK.TRANS64.TRYWAIT P0, [UR33+0x20], R5 ;  /* 0x00002005ff0075a7 */ /* 0x000ea40008001121 */
[----:B--2---:R-:W-:Y:S05]  /*1730*/  @!P0 BRA `(.L_x_22) ;  /* 0x00000068006c8947 */ /* 0x004fea0003800000 */
.L_x_21:
[----:B------:R2:W-:Y:S01]  /*1740*/  @!P5 SYNCS.ARRIVE.TRANS64 RZ, [UR33], R3 ;  /* 0x00000003ffffd9a7 */ /* 0x0005e20008000021 */
[----:B------:R-:W-:Y:S04]  /*1750*/  BSSY.RECONVERGENT B0, `(.L_x_23) ;  /* 0x0000003000007945 */ /* 0x000fe80003800200 */
[----:B------:R-:W-:Y:S05]  /*1760*/  @P4 BRA `(.L_x_24) ;  /* 0x0000000000044947 */ /* 0x000fea0003800000 */
[----:B------:R-:W-:Y:S05]  /*1770*/  BPT.TRAP 0x1 ;  /* 0x000000040000795c */ /* 0x000fea0000300000 */
.L_x_24:
[----:B------:R-:W-:Y:S05]  /*1780*/  BSYNC.RECONVERGENT B0 ;  /* 0x0000000000007941 */ /* 0x000fea0003800200 */
.L_x_23:
[----:B------:R-:W-:Y:S02]  /*1790*/  UIADD3 UR6, UPT, UPT, UR17, 0x1, URZ ;  /* 0x0000000111067890 */ /* 0x000fe4000fffe0ff */
[----:B------:R-:W-:Y:S02]  /*17a0*/  UIADD3 UR26, UP1, UPT, UR22, 0x80, URZ ;  /* 0x00000080161a7890 */ /* 0x000fe4000ff3e0ff */
[----:B------:R-:W-:Y:S02]  /*17b0*/  UISETP.NE.AND UP0, UPT, UR6, 0x4, UPT ;  /* 0x000000040600788c */ /* 0x000fe4000bf05270 */
[----:B------:R-:W-:Y:S02]  /*17c0*/  USHF.L.U32 UR34, UR16, 0x5, URZ ;  /* 0x0000000510227899 */ /* 0x000fe400080006ff */
[----:B------:R-:W-:Y:S02]  /*17d0*/  USEL UR9, URZ, 0x1, UP0 ;  /* 0x00000001ff097887 */ /* 0x000fe40008000000 */
[----:B------:R-:W-:-:S02]  /*17e0*/  USEL UR6, UR6, URZ, UP0 ;  /* 0x000000ff06067287 */ /* 0x000fc40008000000 */
[----:B------:R-:W-:Y:S02]  /*17f0*/  UIADD3 UR20, UP0, UPT, UR22, 0x180, URZ ;  /* 0x0000018016147890 */ /* 0x000fe4000ff1e0ff */
[----:B------:R-:W-:Y:S01]  /*1800*/  ULEA UR8, UR6, UR4, 0x3 ;  /* 0x0000000406087291 */ /* 0x000fe2000f8e18ff */
[----:B------:R-:W-:Y:S01]  /*1810*/  LOP3.LUT R15, R15, UR9, RZ, 0x3c, !PT ;  /* 0x000000090f0f7c12 */ /* 0x000fe2000f8e3cff */
[----:B------:R-:W-:Y:S02]  /*1820*/  UIADD3.X UR27, UPT, UPT, URZ, UR23, URZ, UP1, !UPT ;  /* 0x00000017ff1b7290 */ /* 0x000fe40008ffe4ff */
[----:B------:R-:W-:Y:S01]  /*1830*/  UIADD3.X UR21, UPT, UPT, URZ, UR23, URZ, UP0, !UPT ;  /* 0x00000017ff157290 */ /* 0x000fe200087fe4ff */
[----:B-1----:R-:W-:Y:S01]  /*1840*/  SHF.L.U32 R2, R15, 0x1f, RZ ;  /* 0x0000001f0f027819 */ /* 0x002fe200000006ff */
[----:B------:R-:W-:Y:S01]  /*1850*/  UMOV UR18, 0x0 ;  /* 0x0000000000127882 */ /* 0x000fe20000000000 */
[----:B------:R-:W-:Y:S01]  /*1860*/  UMOV UR19, 0x10000000 ;  /* 0x1000000000137882 */ /* 0x000fe20000000000 */
[----:B------:R-:W-:Y:S01]  /*1870*/  UMOV UR12, UR36 ;  /* 0x00000024000c7c82 */ /* 0x000fe20008000000 */
[----:B------:R1:W1:Y:S01]  /*1880*/  SYNCS.PHASECHK.TRANS64.TRYWAIT P0, [UR8+0x20], R2 ;  /* 0x00002002ff0075a7 */ /* 0x0002620008001108 */
[----:B------:R-:W-:Y:S01]  /*1890*/  ULEA UR8, UR17, UR4, 0xc ;  /* 0x0000000411087291 */ /* 0x000fe2000f8e60ff */
[----:B------:R-:W-:Y:S01]  /*18a0*/  UMOV UR9, UR33 ;  /* 0x0000002100097c82 */ /* 0x000fe20008000000 */
[----:B------:R-:W-:-:S02]  /*18b0*/  UMOV UR10, UR34 ;  /* 0x00000022000a7c82 */ /* 0x000fc40008000000 */
[----:B------:R-:W-:Y:S02]  /*18c0*/  UIADD3 UR32, UPT, UPT, UR8, 0x8400, URZ ;  /* 0x0000840008207890 */ /* 0x000fe4000fffe0ff */
[----:B------:R-:W-:Y:S02]  /*18d0*/  UIADD3 UR8, UPT, UPT, UR8, 0xc400, URZ ;  /* 0x0000c40008087890 */ /* 0x000fe4000fffe0ff */
[----:B------:R-:W-:Y:S01]  /*18e0*/  UIADD3 UR16, UPT, UPT, UR16, 0x1, URZ ;  /* 0x0000000110107890 */ /* 0x000fe2000fffe0ff */
[----:B------:R-:W-:Y:S01]  /*18f0*/  UMOV UR24, UR5 ;  /* 0x0000000500187c82 */ /* 0x000fe20008000000 */
[----:B------:R-:W-:Y:S02]  /*1900*/  UMOV UR17, UR6 ;  /* 0x0000000600117c82 */ /* 0x000fe40008000000 */
[----:B------:R-:W-:Y:S01]  /*1910*/  UISETP.NE.AND UP0, UPT, UR16, UR5, UPT ;  /* 0x000000051000728c */ /* 0x000fe2000bf05270 */
[----:B------:R1:W-:Y:S02]  /*1920*/  UTMALDG.3D [UR32], [UR26], desc[UR18] ;  /* 0x000012201a0075b4 */ /* 0x0003e40008011000 */
[----:B------:R1:W-:Y:S06]  /*1930*/  UTMALDG.3D [UR8], [UR20], desc[UR18] ;  /* 0x00001208140075b4 */ /* 0x0003ec0008011000 */
[----:B------:R-:W-:Y:S05]  /*1940*/  BRA.U UP0, `(.L_x_25) ;  /* 0xfffffffd00647547 */ /* 0x000fea000b83ffff */
.L_x_20:
[----:B-1----:R-:W-:Y:S01]  /*1950*/  ULEA UR8, UR6, UR4, 0x3 ;  /* 0x0000000406087291 */ /* 0x002fe2000f8e18ff */
[----:B------:R-:W-:Y:S01]  /*1960*/  SHF.L.U32 R2, R15, 0x1f, RZ ;  /* 0x0000001f0f027819 */ /* 0x000fe200000006ff */
[----:B------:R-:W-:Y:S01]  /*1970*/  @!P1 SYNCS.ARRIVE.TRANS64.A1T0 RZ, [UR4+0x68], RZ ;  /* 0x000068ffffff99a7 */ /* 0x000fe20008100004 */
[----:B------:R-:W-:-:S06]  /*1980*/  UISETP.GT.AND UP0, UPT, UR15, UR14, UPT ;  /* 0x0000000e0f00728c */ /* 0x000fcc000bf04270 */
[----:B--2---:R1:W2:Y:S03]  /*1990*/  SYNCS.PHASECHK.TRANS64.TRYWAIT P0, [UR8+0x20], R2 ;  /* 0x00002002ff0075a7 */ /* 0x0042a60008001108 */
[----:B------:R-:W-:Y:S05]  /*19a0*/  BRA.U !UP0, `(.L_x_26) ;  /* 0x0000000108a87547 */ /* 0x000fea000b800000 */
[----:B------:R-:W-:Y:S01]  /*19b0*/  UIADD3 UR21, UPT, UPT, UR7, UR24, URZ ;  /* 0x0000001807157290 */ /* 0x000fe2000fffe0ff */
[----:B------:R-:W-:-:S11]  /*19c0*/  UMOV UR25, UR6 ;  /* 0x0000000600197c82 */ /* 0x000fd60008000000 */
.L_x_31:
[----:B-1----:R-:W-:Y:S01]  /*19d0*/  ULEA UR17, UR25, UR4, 0x3 ;  /* 0x0000000419117291 */ /* 0x002fe2000f8e18ff */
[----:B--2---:R-:W-:Y:S01]  /*19e0*/  @!P5 MOV R3, 0x2000 ;  /* 0x000020000003d802 */ /* 0x004fe20000000f00 */
[----:B--2---:R-:W-:Y:S10]  /*19f0*/  @P0 BRA `(.L_x_27) ;  /* 0x00000000000c0947 */ /* 0x004ff40003800000 */
[----:B------:R-:W-:-:S04]  /*1a00*/  SHF.L.U32 R5, R15, 0x1f, RZ ;  /* 0x0000001f0f057819 */ /* 0x000fc800000006ff */
[----:B------:R-:W2:Y:S02]  /*1a10*/  SYNCS.PHASECHK.TRANS64.TRYWAIT P0, [UR17+0x20], R5 ;  /* 0x00002005ff0075a7 */ /* 0x000ea40008001111 */
[----:B--2---:R-:W-:Y:S05]  /*1a20*/  @!P0 BRA `(.L_x_28) ;  /* 0x0000006400c88947 */ /* 0x004fea0003800000 */
.L_x_27:
[----:B------:R2:W-:Y:S01]  /*1a30*/  @!P5 SYNCS.ARRIVE.TRANS64 RZ, [UR17], R3 ;  /* 0x00000003ffffd9a7 */ /* 0x0005e20008000011 */
[----:B------:R-:W-:Y:S04]  /*1a40*/  BSSY.RECONVERGENT B0, `(.L_x_29) ;  /* 0x0000003000007945 */ /* 0x000fe80003800200 */
[----:B------:R-:W-:Y:S05]  /*1a50*/  @P4 BRA `(.L_x_30) ;  /* 0x0000000000044947 */ /* 0x000fea0003800000 */
[----:B------:R-:W-:Y:S05]  /*1a60*/  BPT.TRAP 0x1 ;  /* 0x000000040000795c */ /* 0x000fea0000300000 */
.L_x_30:
[----:B------:R-:W-:Y:S05]  /*1a70*/  BSYNC.RECONVERGENT B0 ;  /* 0x0000000000007941 */ /* 0x000fea0003800200 */
.L_x_29:
        /* <DEDUP_REMOVED lines=20> */
[----:B------:R-:W-:Y:S01]  /*1bc0*/  UIADD3 UR8, UPT, UPT, UR8, 0xc400, URZ ;  /* 0x0000c40008087890 */ /* 0x000fe2000fffe0ff */
[----:B------:R-:W-:Y:S01]  /*1bd0*/  UMOV UR9, UR17 ;  /* 0x0000001100097c82 */ /* 0x000fe20008000000 */
[----:B------:R-:W-:Y:S01]  /*1be0*/  UMOV UR10, UR18 ;  /* 0x00000012000a7c82 */ /* 0x000fe20008000000 */
[----:B------:R-:W-:Y:S01]  /*1bf0*/  UIADD3 UR24, UPT, UPT, UR24, 0x1, URZ ;  /* 0x0000000118187890 */ /* 0x000fe2000fffe0ff */
[----:B------:R-:W-:-:S03]  /*1c00*/  UMOV UR25, UR6 ;  /* 0x0000000600197c82 */ /* 0x000fc60008000000 */
[----:B------:R1:W-:Y:S01]  /*1c10*/  UTMALDG.3D [UR16], [UR30], desc[UR26] ;  /* 0x00001a101e0075b4 */ /* 0x0003e20008011000 */
[----:B------:R-:W-:Y:S01]  /*1c20*/  UISETP.NE.AND UP0, UPT, UR24, UR21, UPT ;  /* 0x000000151800728c */ /* 0x000fe2000bf05270 */
[----:B------:R1:W-:Y:S08]  /*1c30*/  UTMALDG.3D [UR8], [UR28], desc[UR26] ;  /* 0x00001a081c0075b4 */ /* 0x0003f00008011000 */
[----:B------:R-:W-:Y:S05]  /*1c40*/  BRA.U UP0, `(.L_x_31) ;  /* 0xfffffffd00607547 */ /* 0x000fea000b83ffff */
.L_x_26:
[C---:B-1----:R-:W-:Y:S01]  /*1c50*/  LEA R2, R14.reuse, UR4, 0x3 ;  /* 0x000000040e027c11 */ /* 0x042fe2000f8e18ff */
[----:B------:R-:W-:Y:S01]  /*1c60*/  NOP ;  /* 0x0000000000007918 */ /* 0x000fe20000000000 */
[----:B--2---:R-:W-:Y:S02]  /*1c70*/  SHF.L.U32 R3, R13, 0x1f, RZ ;  /* 0x0000001f0d037819 */ /* 0x004fe400000006ff */
[----:B------:R-:W-:Y:S02]  /*1c80*/  LEA R4, R14, UR4, 0x4 ;  /* 0x000000040e047c11 */ /* 0x000fe4000f8e20ff */
[----:B------:R-:W1:Y:S02]  /*1c90*/  SYNCS.PHASECHK.TRANS64.TRYWAIT P0, [R2+URZ+0x70], R3 ;  /* 0x00007003020075a7 */ /* 0x000e6400080011ff */
[----:B-1----:R-:W-:Y:S05]  /*1ca0*/  @!P0 BRA `(.L_x_32) ;  /* 0x0000006400408947 */ /* 0x002fea0003800000 */
.L_x_109:
[----:B------:R-:W2:Y:S01]  /*1cb0*/  LDS.128 R4, [R4+0x100] ;  /* 0x0001000004047984 */ /* 0x000ea20000000c00 */
[----:B---3--:R-:W-:Y:S01]  /*1cc0*/  ISETP.GE.AND P0, PT, R72, 0x1, PT ;  /* 0x000000014800780c */ /* 0x008fe20003f06270 */
[----:B-1----:R-:W-:Y:S01]  /*1cd0*/  VIADD R2, R2, 0x80 ;  /* 0x0000008002027836 */ /* 0x002fe20000000000 */
[----:B------:R-:W-:Y:S01]  /*1ce0*/  @!PT LDS RZ, [RZ] ;  /* 0x00000000fffff984 */ /* 0x000fe20000000800 */
[----:B------:R-:W-:Y:S01]  /*1cf0*/  @!PT LDS RZ, [RZ] ;  /* 0x00000000fffff984 */ /* 0x000fe20000000800 */
[----:B------:R-:W-:Y:S01]  /*1d00*/  @!PT LDS RZ, [RZ] ;  /* 0x00000000fffff984 */ /* 0x000fe20000000800 */
[----:B------:R-:W-:Y:S01]  /*1d10*/  @!PT LDS RZ, [RZ] ;  /* 0x00000000fffff984 */ /* 0x000fe20000000800 */
[----:B------:R1:W-:Y:S06]  /*1d20*/  MEMBAR.ALL.CTA ;  /* 0x0000000000007992 */ /* 0x0003ec0000008000 */
[----:B-1----:R-:W1:Y:S01]  /*1d30*/  FENCE.VIEW.ASYNC.S ;  /* 0x00000000000073c6 */ /* 0x002e620000000000 */
[----:B------:R-:W-:-:S04]  /*1d40*/  PRMT R2, RZ, 0x654, R2 ;  /* 0x00000654ff027816 */ /* 0x000fc80000000002 */
[----:B-1----:R1:W-:Y:S01]  /*1d50*/  SYNCS.ARRIVE.TRANS64.RED.A1T0 RZ, [R2+URZ], RZ ;  /* 0x000000ff02ff79a7 */ /* 0x0023e200081004ff */
[----:B--2---:R-:W-:-:S13]  /*1d60*/  LOP3.LUT P2, RZ, R6, 0x1, RZ, 0xc0, !PT ;  /* 0x0000000106ff7812 */ /* 0x004fda000784c0ff */
[----:B------:R-:W-:Y:S01]  /*1d70*/  @P2 SHF.R.U32.HI R3, RZ, 0x10, R5 ;  /* 0x00000010ff032819 */ /* 0x000fe20000011605 */
[----:B------:R-:W-:Y:S01]  /*1d80*/  VOTEU.ANY UP0, P2 ;  /* 0x0000000000ff7886 */ /* 0x000fe20001000100 */
[----:B------:R-:W-:Y:S02]  /*1d90*/  @P2 MOV R11, R4 ;  /* 0x00000004000b2202 */ /* 0x000fe40000000f00 */
[----:B------:R-:W-:Y:S02]  /*1da0*/  @P2 R2UR.BROADCAST UR8, R3 ;  /* 0x00000000030822ca */ /* 0x000fe400008e0000 */
[----:B------:R-:W-:-:S11]  /*1db0*/  @P2 LOP3.LUT R8, R5, 0xffff, RZ, 0xc0, !PT ;  /* 0x0000ffff05082812 */ /* 0x000fd600078ec0ff */
[----:B------:R-:W-:Y:S01]  /*1dc0*/  @UP0 UMOV UR36, UR8 ;  /* 0x0000000800240c82 */ /* 0x000fe20008000000 */
[----:B-1----:R-:W-:Y:S05]  /*1dd0*/  @!P0 BRA `(.L_x_33) ;  /* 0x0000000000b88947 */ /* 0x002fea0003800000 */
[----:B------:R-:W4:Y:S01]  /*1de0*/  LDC.64 R4, c[0x0][0xb18] ;  /* 0x0002c600ff047b82 */ /* 0x000f220000000a00 */
[----:B------:R-:W-:-:S07]  /*1df0*/  ISETP.NE.AND P3, PT, R72, 0x1, PT ;  /* 0x000000014800780c */ /* 0x000fce0003f65270 */
[----:B------:R-:W1:Y:S08]  /*1e00*/  LDC.64 R6, c[0x0][0xb10] ;  /* 0x0002c400ff067b82 */ /* 0x000e700000000a00 */
[----:B------:R-:W2:Y:S08]  /*1e10*/  LDC R16, c[0x0][0xb20] ;  /* 0x0002c800ff107b82 */ /* 0x000eb00000000800 */
[----:B------:R-:W3:Y:S01]  /*1e20*/  LDC R18, c[0x0][0xb0c] ;  /* 0x0002c300ff127b82 */ /* 0x000ee20000000800 */
[----:B----4-:R-:W-:Y:S01]  /*1e30*/  IMAD.HI.U32 R17, R0, R5, RZ ;  /* 0x0000000500117227 */ /* 0x010fe200078e00ff */
[----:B------:R-:W-:-:S03]  /*1e40*/  ISETP.NE.AND P0, PT, R4, 0x1, PT ;  /* 0x000000010400780c */ /* 0x000fc60003f05270 */
[----:B------:R-:W-:-:S03]  /*1e50*/  IMAD.HI.U32 R5, R8, R5, RZ ;  /* 0x0000000508057227 */ /* 0x000fc600078e00ff */
[----:B------:R-:W4:Y:S01]  /*1e60*/  LDC.64 R2, c[0x0][0xb28] ;  /* 0x0002ca00ff027b82 */ /* 0x000f220000000a00 */
[----:B-1----:R-:W-:-:S04]  /*1e70*/  IMAD.HI.U32 R20, R9, R6, RZ ;  /* 0x0000000609147227 */ /* 0x002fc800078e00ff */
[----:B------:R-:W-:Y:S01]  /*1e80*/  IMAD.HI.U32 R22, R11, R6, RZ ;  /* 0x000000060b167227 */ /* 0x000fe200078e00ff */
[----:B------:R-:W-:Y:S02]  /*1e90*/  SHF.R.U32.HI R20, RZ, R7, R20 ;  /* 0x00000007ff147219 */ /* 0x000fe40000011614 */
[-C--:B--2---:R-:W-:Y:S02]  /*1ea0*/  SHF.R.U32.HI R17, RZ, R16.reuse, R17 ;  /* 0x00000010ff117219 */ /* 0x084fe40000011611 */
[----:B------:R-:W-:Y:S02]  /*1eb0*/  SHF.R.U32.HI R5, RZ, R16, R5 ;  /* 0x00000010ff057219 */ /* 0x000fe40000011605 */
[----:B------:R-:W-:Y:S02]  /*1ec0*/  SEL R17, R0, R17, !P0 ;  /* 0x0000001100117207 */ /* 0x000fe40004000000 */
[----:B------:R-:W-:Y:S02]  /*1ed0*/  SHF.R.U32.HI R22, RZ, R7, R22 ;  /* 0x00000007ff167219 */ /* 0x000fe40000011616 */
[----:B---3--:R-:W-:-:S02]  /*1ee0*/  ISETP.NE.AND P1, PT, R18, 0x1, PT ;  /* 0x000000011200780c */ /* 0x008fc40003f25270 */
[----:B------:R-:W-:Y:S02]  /*1ef0*/  SEL R5, R8, R5, !P0 ;  /* 0x0000000508057207 */ /* 0x000fe40004000000 */
[----:B------:R-:W-:Y:S02]  /*1f00*/  SEL R19, R9, R20, !P1 ;  /* 0x0000001409137207 */ /* 0x000fe40004800000 */
[----:B------:R-:W-:Y:S01]  /*1f10*/  SEL R7, R11, R22, !P1 ;  /* 0x000000160b077207 */ /* 0x000fe20004800000 */
[----:B----4-:R-:W-:-:S04]  /*1f20*/  IMAD.HI.U32 R20, R17, R2, RZ ;  /* 0x0000000211147227 */ /* 0x010fc800078e00ff */
[----:B------:R-:W-:Y:S01]  /*1f30*/  IMAD.HI.U32 R6, R19, R2, RZ ;  /* 0x0000000213067227 */ /* 0x000fe200078e00ff */
[----:B------:R-:W-:-:S04]  /*1f40*/  @P3 SHF.R.U32.HI R17, RZ, R3, R20 ;  /* 0x00000003ff113219 */ /* 0x000fc80000011614 */
[----:B------:R-:W-:Y:S01]  /*1f50*/  @P3 SHF.R.U32.HI R19, RZ, R3, R6 ;  /* 0x00000003ff133219 */ /* 0x000fe20000011606 */
[----:B------:R-:W-:-:S04]  /*1f60*/  IMAD R17, R72, R17, RZ ;  /* 0x0000001148117224 */ /* 0x000fc800078e02ff */
[----:B------:R-:W-:Y:S01]  /*1f70*/  IMAD R6, R72, R19, RZ ;  /* 0x0000001348067224 */ /* 0x000fe200078e02ff */
[C---:B------:R-:W-:Y:S02]  /*1f80*/  ISETP.GE.AND P0, PT, R5.reuse, R17, PT ;  /* 0x000000110500720c */ /* 0x040fe40003f06270 */
[----:B------:R-:W-:Y:S02]  /*1f90*/  IADD3 R17, PT, PT, -R5, RZ, RZ ;  /* 0x000000ff05117210 */ /* 0x000fe40007ffe1ff */
[----:B------:R-:W-:Y:S01]  /*1fa0*/  ISETP.GE.OR P0, PT, R7, R6, P0 ;  /* 0x000000060700720c */ /* 0x000fe20000706670 */
[----:B------:R-:W-:-:S04]  /*1fb0*/  IMAD.HI.U32 R6, R5, R2, RZ ;  /* 0x0000000205067227 */ /* 0x000fc800078e00ff */
[----:B------:R-:W-:Y:S01]  /*1fc0*/  IMAD R8, R4, R17, R8 ;  /* 0x0000001104087224 */ /* 0x000fe200078e0208 */
[----:B------:R-:W-:-:S04]  /*1fd0*/  SHF.R.U32.HI R6, RZ, R3, R6 ;  /* 0x00000003ff067219 */ /* 0x000fc80000011606 */
[----:B------:R-:W-:-:S03]  /*1fe0*/  SEL R6, R5, R6, !P3 ;  /* 0x0000000605067207 */ /* 0x000fc60005800000 */
[----:B------:R-:W-:-:S04]  /*1ff0*/  @!P0 IMAD.HI.U32 R16, R7, R2, RZ ;  /* 0x0000000207108227 */ /* 0x000fc800078e00ff */
[----:B------:R-:W-:Y:S01]  /*2000*/  IMAD.MOV R2, RZ, RZ, -R6 ;  /* 0x000000ffff027224 */ /* 0x000fe200078e0a06 */
[----:B------:R-:W-:-:S03]  /*2010*/  @!P0 SHF.R.U32.HI R16, RZ, R3, R16 ;  /* 0x00000003ff108219 */ /* 0x000fc60000011610 */
[----:B------:R-:W-:Y:S01]  /*2020*/  IMAD R2, R72, R2, R5 ;  /* 0x0000000248027224 */ /* 0x000fe200078e0205 */
        /* <DEDUP_REMOVED lines=9> */
.L_x_33:
[----:B------:R-:W1:Y:S02]  /*20c0*/  LDCU UR8, c[0x0][0xb30] ;  /* 0x00016600ff0877ac */ /* 0x000e640008000800 */
[----:B-1----:R-:W-:-:S09]  /*20d0*/  UISETP.NE.AND UP0, UPT, UR8, 0x1, UPT ;  /* 0x000000010800788c */ /* 0x002fd2000bf05270 */
[----:B------:R-:W-:Y:S05]  /*20e0*/  BRA.U UP0, `(.L_x_34) ;  /* 0x0000000100407547 */ /* 0x000fea000b800000 */
[----:B------:R-:W1:Y:S08]  /*20f0*/  LDC.64 R4, c[0x0][0xb10] ;  /* 0x0002c400ff047b82 */ /* 0x000e700000000a00 */
[----:B------:R-:W2:Y:S08]  /*2100*/  LDC.64 R2, c[0x0][0xb18] ;  /* 0x0002c600ff027b82 */ /* 0x000eb00000000a00 */
[----:B------:R-:W3:Y:S08]  /*2110*/  LDC R6, c[0x0][0xb20] ;  /* 0x0002c800ff067b82 */ /* 0x000ef00000000800 */
[----:B------:R-:W4:Y:S01]  /*2120*/  LDC R16, c[0x0][0xb0c] ;  /* 0x0002c300ff107b82 */ /* 0x000f220000000800 */
[----:B-1----:R-:W-:-:S05]  /*2130*/  IMAD.HI.U32 R4, R11, R4, RZ ;  /* 0x000000040b047227 */ /* 0x002fca00078e00ff */
[----:B------:R-:W-:Y:S01]  /*2140*/  SHF.R.U32.HI R4, RZ, R5, R4 ;  /* 0x00000005ff047219 */ /* 0x000fe20000011604 */
[----:B--2---:R-:W-:Y:S01]  /*2150*/  IMAD.HI.U32 R3, R8, R3, RZ ;  /* 0x0000000308037227 */ /* 0x004fe200078e00ff */
[----:B------:R-:W-:-:S04]  /*2160*/  ISETP.NE.AND P0, PT, R2, 0x1, PT ;  /* 0x000000010200780c */ /* 0x000fc80003f05270 */
[----:B---3--:R-:W-:-:S04]  /*2170*/  SHF.R.U32.HI R3, RZ, R6, R3 ;  /* 0x00000006ff037219 */ /* 0x008fc80000011603 */
[----:B------:R-:W-:Y:S02]  /*2180*/  SEL R3, R8, R3, !P0 ;  /* 0x0000000308037207 */ /* 0x000fe40004000000 */
[----:B----4-:R-:W-:-:S04]  /*2190*/  ISETP.NE.AND P1, PT, R16, 0x1, PT ;  /* 0x000000011000780c */ /* 0x010fc80003f25270 */
[----:B------:R-:W-:-:S05]  /*21a0*/  SEL R4, R11, R4, !P1 ;  /* 0x000000040b047207 */ /* 0x000fca0004800000 */
[----:B------:R-:W-:Y:S02]  /*21b0*/  IMAD.IADD R5, R3, 0x1, -R4 ;  /* 0x0000000103057824 */ /* 0x000fe400078e0a04 */
[----:B------:R-:W-:Y:S02]  /*21c0*/  IMAD.IADD R3, R4, 0x1, -R3 ;  /* 0x0000000104037824 */ /* 0x000fe400078e0a03 */
[----:B------:R-:W-:Y:S02]  /*21d0*/  IMAD R11, R5, R16, R11 ;  /* 0x00000010050b7224 */ /* 0x000fe400078e020b */
[----:B------:R-:W-:-:S07]  /*21e0*/  IMAD R8, R3, R2, R8 ;  /* 0x0000000203087224 */ /* 0x000fce00078e0208 */
.L_x_34:
[----:B------:R-:W-:Y:S01]  /*21f0*/  VIADD R14, R14, 0x1 ;  /* 0x000000010e0e7836 */ /* 0x000fe20000000000 */
[----:B------:R-:W-:Y:S01]  /*2200*/  PLOP3.LUT P1, PT, PT, PT, PT, 0x80, 0x8 ;  /* 0x000000000008781c */ /* 0x000fe20003f2f070 */
[----:B------:R-:W-:Y:S02]  /*2210*/  IMAD.IADD R21, R11, 0x1, R170 ;  /* 0x000000010b157824 */ /* 0x000fe400078e02aa */
[----:B------:R-:W-:Y:S01]  /*2220*/  IMAD.IADD R20, R8, 0x1, R147 ;  /* 0x0000000108147824 */ /* 0x000fe200078e0293 */
[----:B------:R-:W-:-:S04]  /*2230*/  ISETP.NE.AND P0, PT, R14, 0x2, PT ;  /* 0x000000020e00780c */ /* 0x000fc80003f05270 */
[----:B------:R-:W-:Y:S02]  /*2240*/  SEL R2, RZ, 0x1, P0 ;  /* 0x00000001ff027807 */ /* 0x000fe40000000000 */
[----:B------:R-:W-:Y:S02]  /*2250*/  SEL R14, R14, RZ, P0 ;  /* 0x000000ff0e0e7207 */ /* 0x000fe40000000000 */
[----:B------:R-:W-:Y:S01]  /*2260*/  LOP3.LUT R13, R13, R2, RZ, 0x3c, !PT ;  /* 0x000000020d0d7212 */ /* 0x000fe200078e3cff */
[----:B------:R-:W-:Y:S06]  /*2270*/  @P2 BRA `(.L_x_35) ;  /* 0xfffffff000a02947 */ /* 0x000fec000383ffff */
[----:B------:R-:W-:Y:S01]  /*2280*/  UIADD3 UR4, UPT, UPT, UR4, 0x20, URZ ;  /* 0x0000002004047890 */ /* 0x000fe2000fffe0ff */
[----:B------:R-:W-:-:S03]  /*2290*/  SHF.L.U32 R3, R15, 0x1f, RZ ;  /* 0x0000001f0f037819 */ /* 0x000fc600000006ff */
[----:B------:R-:W-:-:S09]  /*22a0*/  ULEA UR5, UR6, UR4, 0x3 ;  /* 0x0000000406057291 */ /* 0x000fd2000f8e18ff */
[----:B------:R-:W1:Y:S02]  /*22b0*/  SYNCS.PHASECHK.TRANS64.TRYWAIT P0, [UR5], R3 ;  /* 0x00000003ff0075a7 */ /* 0x000e640008001105 */
[----:B-1----:R-:W-:Y:S05]  /*22c0*/  @!P0 BRA `(.L_x_36) ;  /* 0x0000005c00cc8947 */ /* 0x002fea0003800000 */
.L_x_111:
[----:B------:R-:W-:-:S04]  /*22d0*/  UIADD3 UR6, UPT, UPT, UR6, 0x1, URZ ;  /* 0x0000000106067890 */ /* 0x000fc8000fffe0ff */
[----:B------:R-:W-:-:S04]  /*22e0*/  UISETP.NE.AND UP0, UPT, UR6, 0x4, UPT ;  /* 0x000000040600788c */ /* 0x000fc8000bf05270 */
[----:B------:R-:W-:Y:S02]  /*22f0*/  USEL UR7, URZ, 0x1, UP0 ;  /* 0x00000001ff077887 */ /* 0x000fe40008000000 */
[----:B------:R-:W-:-:S04]  /*2300*/  USEL UR6, UR6, URZ, UP0 ;  /* 0x000000ff06067287 */ /* 0x000fc80008000000 */
[----:B------:R-:W-:Y:S01]  /*2310*/  ULEA UR5, UR6, UR4, 0x3 ;  /* 0x0000000406057291 */ /* 0x000fe2000f8e18ff */
[----:B------:R-:W-:-:S04]  /*2320*/  LOP3.LUT R2, R15, UR7, RZ, 0x3c, !PT ;  /* 0x000000070f027c12 */ /* 0x000fc8000f8e3cff */
[----:B-1----:R-:W-:-:S04]  /*2330*/  SHF.L.U32 R3, R2, 0x1f, RZ ;  /* 0x0000001f02037819 */ /* 0x002fc800000006ff */
[----:B------:R-:W1:Y:S02]  /*2340*/  SYNCS.PHASECHK.TRANS64.TRYWAIT P0, [UR5], R3 ;  /* 0x00000003ff0075a7 */ /* 0x000e640008001105 */
[----:B-1----:R-:W-:Y:S05]  /*2350*/  @!P0 BRA `(.L_x_37) ;  /* 0x0000005c00c08947 */ /* 0x002fea0003800000 */
.L_x_113:
        /* <DEDUP_REMOVED lines=9> */
.L_x_115:
[----:B------:R-:W-:-:S04]  /*23f0*/  UIADD3 UR6, UPT, UPT, UR6, 0x1, URZ ;  /* 0x0000000106067890 */ /* 0x000fc8000fffe0ff */
[----:B------:R-:W-:-:S04]  /*2400*/  UISETP.NE.AND UP0, UPT, UR6, 0x4, UPT ;  /* 0x000000040600788c */ /* 0x000fc8000bf05270 */
[----:B------:R-:W-:Y:S02]  /*2410*/  USEL UR5, URZ, 0x1, UP0 ;  /* 0x00000001ff057887 */ /* 0x000fe40008000000 */
[----:B------:R-:W-:-:S04]  /*2420*/  USEL UR6, UR6, URZ, UP0 ;  /* 0x000000ff06067287 */ /* 0x000fc80008000000 */
[----:B------:R-:W-:Y:S01]  /*2430*/  ULEA UR6, UR6, UR4, 0x3 ;  /* 0x0000000406067291 */ /* 0x000fe2000f8e18ff */
[----:B-1----:R-:W-:-:S04]  /*2440*/  LOP3.LUT R3, R2, UR5, RZ, 0x3c, !PT ;  /* 0x0000000502037c12 */ /* 0x002fc8000f8e3cff */
[----:B------:R-:W-:Y:S01]  /*2450*/  SHF.L.U32 R3, R3, 0x1f, RZ ;  /* 0x0000001f03037819 */ /* 0x000fe200000006ff */
[----:B----4-:R-:W-:-:S07]  /*2460*/  IMAD.U32 R0, RZ, RZ, UR6 ;  /* 0x00000006ff007e24 */ /* 0x010fce000f8e00ff */
.L_x_39:
[----:B-1----:R1:W2:Y:S02]  /*2470*/  SYNCS.PHASECHK.TRANS64.TRYWAIT P0, [R0+URZ], R3 ;  /* 0x00000003000075a7 */ /* 0x0022a400080011ff */
[----:B--2---:R-:W-:Y:S05]  /*2480*/  @!P0 NANOSLEEP.SYNCS 0x989680 ;  /* 0x009896800000895d */ /* 0x004fea0003900000 */
[----:B------:R-:W2:Y:S02]  /*2490*/  @!P0 SYNCS.PHASECHK.TRANS64 P0, [R0+URZ], R3 ;  /* 0x00000003000085a7 */ /* 0x000ea400080010ff */
[----:B--2---:R-:W-:Y:S05]  /*24a0*/  @P0 EXIT ;  /* 0x000000000000094d */ /* 0x004fea0003800000 */
[----:B------:R-:W-:Y:S05]  /*24b0*/  BRA `(.L_x_39) ;  /* 0xfffffffc00ec7947 */ /* 0x000fea000383ffff */
.L_x_17:
[----:B------:R-:W-:-:S04]  /*24c0*/  UISETP.NE.AND UP1, UPT, UR37, URZ, UPT ;  /* 0x000000ff2500728c */ /* 0x000fc8000bf25270 */
[----:B------:R-:W-:-:S09]  /*24d0*/  UISETP.NE.OR UP1, UPT, UR8, 0x1, UP1 ;  /* 0x000000010800788c */ /* 0x000fd20008f25670 */
[----:B------:R-:W-:Y:S05]  /*24e0*/  BRA.U UP1, `(.L_x_40) ;  /* 0x0000000501487547 */ /* 0x000fea000b800000 */
[----:B------:R-:W-:Y:S01]  /*24f0*/  ISETP.NE.AND P2, PT, R2, RZ, PT ;  /* 0x000000ff0200720c */ /* 0x000fe20003f45270 */
[----:B------:R-:W-:Y:S01]  /*2500*/  IMAD.MOV.U32 R12, RZ, RZ, 0x1 ;  /* 0x00000001ff0c7424 */ /* 0x000fe200078e00ff */
[----:B------:R-:W-:Y:S02]  /*2510*/  CS2R R10, SRZ ;  /* 0x00000000000a7805 */ /* 0x000fe4000001ff00 */
[----:B------:R-:W-:Y:S01]  /*2520*/  CS2R R8, SRZ ;  /* 0x0000000000087805 */ /* 0x000fe2000001ff00 */
[----:B------:R-:W-:Y:S01]  /*2530*/  UMOV UR4, 0x400 ;  /* 0x0000040000047882 */ /* 0x000fe20000000000 */
[----:B------:R-:W-:Y:S01]  /*2540*/  UMOV UR6, URZ ;  /* 0x000000ff00067c82 */ /* 0x000fe20008000000 */
[----:B------:R-:W-:-:S12]  /*2550*/  ULEA UR37, UR37, UR4, 0x18 ;  /* 0x0000000425257291 */ /* 0x000fd8000f8ec0ff */
.L_x_44:
[----:B------:R-:W-:Y:S02]  /*2560*/  LEA R0, R8, UR37, 0x3 ;  /* 0x0000002508007c11 */ /* 0x000fe4000f8e18ff */
[----:B------:R-:W-:-:S03]  /*2570*/  SHF.L.U32 R5, R9, 0x1f, RZ ;  /* 0x0000001f09057819 */ /* 0x000fc600000006ff */
[----:B------:R-:W-:Y:S01]  /*2580*/  VIADD R4, R0, 0xe0 ;  /* 0x000000e000047836 */ /* 0x000fe20000000000 */
[----:B------:R-:W1:Y:S02]  /*2590*/  SYNCS.PHASECHK.TRANS64.TRYWAIT P0, [R0+URZ+0xd0], R5 ;  /* 0x0000d005000075a7 */ /* 0x000e6400080011ff */
[----:B-1----:R-:W-:Y:S05]  /*25a0*/  @!P0 BRA `(.L_x_41) ;  /* 0x0000005c005c8947 */ /* 0x002fea0003800000 */
.L_x_116:
[----:B------:R-:W-:Y:S01]  /*25b0*/  ULEA UR5, UR6, UR37, 0x3 ;  /* 0x0000002506057291 */ /* 0x000fe2000f8e18ff */
[----:B------:R-:W-:Y:S02]  /*25c0*/  PRMT R4, RZ, 0x654, R4 ;  /* 0x00000654ff047816 */ /* 0x000fe40000000004 */
[----:B-1----:R-:W-:Y:S01]  /*25d0*/  SHF.L.U32 R5, R12, 0x1f, RZ ;  /* 0x0000001f0c057819 */ /* 0x002fe200000006ff */
[----:B------:R-:W-:Y:S01]  /*25e0*/  UIADD3 UR4, UPT, UPT, UR5, 0x70, URZ ;  /* 0x0000007005047890 */ /* 0x000fe2000fffe0ff */
[----:B------:R1:W-:Y:S05]  /*25f0*/  SYNCS.ARRIVE.TRANS64.RED.A1T0 RZ, [R4+URZ], RZ ;  /* 0x000000ff04ff79a7 */ /* 0x0003ea00081004ff */
[----:B------:R-:W-:Y:S01]  /*2600*/  IMAD.U32 R7, RZ, RZ, UR4 ;  /* 0x00000004ff077e24 */ /* 0x000fe2000f8e00ff */
[----:B------:R-:W2:Y:S04]  /*2610*/  SYNCS.PHASECHK.TRANS64.TRYWAIT P0, [UR5+0x80], R5 ;  /* 0x00008005ff0075a7 */ /* 0x000ea80008001105 */
[----:B------:R-:W-:Y:S01]  /*2620*/  PRMT R6, R2, 0x654, R7 ;  /* 0x0000065402067816 */ /* 0x000fe20000000007 */
[----:B-1----:R-:W-:Y:S01]  /*2630*/  @!P2 IMAD.MOV.U32 R4, RZ, RZ, 0x10 ;  /* 0x00000010ff04a424 */ /* 0x002fe200078e00ff */
[----:B--2---:R-:W-:Y:S06]  /*2640*/  @!P0 BRA `(.L_x_42) ;  /* 0x0000005c00488947 */ /* 0x004fec0003800000 */
.L_x_118:
[----:B------:R-:W-:Y:S01]  /*2650*/  ULEA UR4, UR6, UR37, 0x4 ;  /* 0x0000002506047291 */ /* 0x000fe2000f8e20ff */
[----:B------:R-:W-:Y:S01]  /*2660*/  SEL R3, R6, R3, !P2 ;  /* 0x0000000306037207 */ /* 0x000fe20005000000 */
[----:B------:R-:W-:Y:S01]  /*2670*/  UIADD3 UR5, UPT, UPT, UR5, 0x70, URZ ;  /* 0x0000007005057890 */ /* 0x000fe2000fffe0ff */
[----:B-1----:R-:W-:Y:S01]  /*2680*/  LEA R0, R11, UR37, 0x3 ;  /* 0x000000250b007c11 */ /* 0x002fe2000f8e18ff */
[----:B------:R-:W-:Y:S01]  /*2690*/  UIADD3 UR4, UPT, UPT, UR4, 0x100, URZ ;  /* 0x0000010004047890 */ /* 0x000fe2000fffe0ff */
[----:B------:R-:W-:Y:S01]  /*26a0*/  SHF.L.U32 R5, R10, 0x1f, RZ ;  /* 0x0000001f0a057819 */ /* 0x000fe200000006ff */
[----:B------:R1:W-:Y:S01]  /*26b0*/  @!P2 SYNCS.ARRIVE.TRANS64.RED RZ, [R3+URZ], R4 ;  /* 0x0000000403ffa9a7 */ /* 0x0003e200080004ff */
[----:B------:R-:W-:Y:S01]  /*26c0*/  UIADD3 UR6, UPT, UPT, UR6, 0x1, URZ ;  /* 0x0000000106067890 */ /* 0x000fe2000fffe0ff */
[----:B------:R-:W-:-:S03]  /*26d0*/  VIADD R8, R8, 0x1 ;  /* 0x0000000108087836 */ /* 0x000fc60000000000 */
[----:B------:R-:W-:Y:S02]  /*26e0*/  UISETP.NE.AND UP0, UPT, UR6, 0x2, UPT ;  /* 0x000000020600788c */ /* 0x000fe4000bf05270 */
[----:B------:R-:W-:Y:S06]  /*26f0*/  UGETNEXTWORKID.BROADCAST [UR4], [UR5] ;  /* 0x00000000040073ca */ /* 0x000fec0008000100 */
[----:B------:R-:W-:Y:S01]  /*2700*/  USEL UR4, URZ, 0x1, UP0 ;  /* 0x00000001ff047887 */ /* 0x000fe20008000000 */
[----:B------:R-:W-:Y:S01]  /*2710*/  ISETP.NE.AND P0, PT, R8, 0x2, PT ;  /* 0x000000020800780c */ /* 0x000fe20003f05270 */
[----:B------:R-:W-:Y:S01]  /*2720*/  USEL UR6, UR6, URZ, UP0 ;  /* 0x000000ff06067287 */ /* 0x000fe20008000000 */
[----:B------:R-:W2:Y:S03]  /*2730*/  SYNCS.PHASECHK.TRANS64.TRYWAIT P1, [R0+URZ+0x70], R5 ;  /* 0x00007005000075a7 */ /* 0x000ea600080211ff */
[----:B------:R-:W-:Y:S01]  /*2740*/  LOP3.LUT R12, R12, UR4, RZ, 0x3c, !PT ;  /* 0x000000040c0c7c12 */ /* 0x000fe2000f8e3cff */
[----:B-12---:R-:W-:Y:S07]  /*2750*/  @!P1 BRA `(.L_x_43) ;  /* 0x0000005c001c9947 */ /* 0x006fee0003800000 */
.L_x_119:
[C---:B------:R-:W-:Y:S01]  /*2760*/  LEA R4, R11.reuse, UR37, 0x4 ;  /* 0x000000250b047c11 */ /* 0x040fe2000f8e20ff */
[----:B-1----:R-:W-:Y:S01]  /*2770*/  VIADD R0, R0, 0x80 ;  /* 0x0000008000007836 */ /* 0x002fe20000000000 */
[----:B------:R-:W-:Y:S01]  /*2780*/  SEL R8, R8, RZ, P0 ;  /* 0x000000ff08087207 */ /* 0x000fe20000000000 */
[----:B------:R-:W-:-:S03]  /*2790*/  VIADD R11, R11, 0x1 ;  /* 0x000000010b0b7836 */ /* 0x000fc60000000000 */
[----:B------:R-:W1:Y:S01]  /*27a0*/  LDS.128 R4, [R4+0x100] ;  /* 0x0001000004047984 */ /* 0x000e620000000c00 */
[----:B------:R-:W-:Y:S02]  /*27b0*/  PRMT R0, RZ, 0x654, R0 ;  /* 0x00000654ff007816 */ /* 0x000fe40000000000 */
[C---:B------:R-:W-:Y:S01]  /*27c0*/  ISETP.NE.AND P1, PT, R11.reuse, 0x2, PT ;  /* 0x000000020b00780c */ /* 0x040fe20003f25270 */
[----:B------:R-:W-:Y:S01]  /*27d0*/  @!PT LDS RZ, [RZ] ;  /* 0x00000000fffff984 */ /* 0x000fe20000000800 */
[----:B------:R-:W-:Y:S01]  /*27e0*/  @!PT LDS RZ, [RZ] ;  /* 0x00000000fffff984 */ /* 0x000fe20000000800 */
[----:B------:R-:W-:Y:S01]  /*27f0*/  @!PT LDS RZ, [RZ] ;  /* 0x00000000fffff984 */ /* 0x000fe20000000800 */
[----:B------:R-:W-:Y:S01]  /*2800*/  @!PT LDS RZ, [RZ] ;  /* 0x00000000fffff984 */ /* 0x000fe20000000800 */
[----:B------:R2:W-:Y:S06]  /*2810*/  MEMBAR.ALL.CTA ;  /* 0x0000000000007992 */ /* 0x0005ec0000008000 */
[----:B--2---:R-:W2:Y:S01]  /*2820*/  FENCE.VIEW.ASYNC.S ;  /* 0x00000000000073c6 */ /* 0x004ea20000000000 */
[----:B------:R-:W-:Y:S01]  /*2830*/  SEL R11, R11, RZ, P1 ;  /* 0x000000ff0b0b7207 */ /* 0x000fe20000800000 */
[----:B--2---:R2:W-:Y:S01]  /*2840*/  SYNCS.ARRIVE.TRANS64.RED.A1T0 RZ, [R0+URZ], RZ ;  /* 0x000000ff00ff79a7 */ /* 0x0045e200081004ff */
[----:B-1----:R-:W-:-:S02]  /*2850*/  LOP3.LUT P3, RZ, R6, 0x1, RZ, 0xc0, !PT ;  /* 0x0000000106ff7812 */ /* 0x002fc4000786c0ff */
[----:B------:R-:W-:-:S04]  /*2860*/  SEL R5, RZ, 0x1, P1 ;  /* 0x00000001ff057807 */ /* 0x000fc80000800000 */
[----:B------:R-:W-:Y:S02]  /*2870*/  LOP3.LUT R10, R10, R5, RZ, 0x3c, !PT ;  /* 0x000000050a0a7212 */ /* 0x000fe400078e3cff */
[----:B--2---:R-:W-:-:S04]  /*2880*/  SEL R0, RZ, 0x1, P0 ;  /* 0x00000001ff007807 */ /* 0x004fc80000000000 */
[----:B------:R-:W-:Y:S01]  /*2890*/  LOP3.LUT R9, R9, R0, RZ, 0x3c, !PT ;  /* 0x0000000009097212 */ /* 0x000fe200078e3cff */
[----:B------:R-:W-:Y:S06]  /*28a0*/  @P3 BRA `(.L_x_44) ;  /* 0xfffffffc002c3947 */ /* 0x000fec000383ffff */
[----:B------:R-:W-:Y:S01]  /*28b0*/  ULEA UR5, UR6, UR37, 0x3 ;  /* 0x0000002506057291 */ /* 0x000fe2000f8e18ff */
[----:B------:R-:W-:-:S08]  /*28c0*/  SHF.L.U32 R3, R12, 0x1f, RZ ;  /* 0x0000001f0c037819 */ /* 0x000fd000000006ff */
[----:B------:R-:W1:Y:S02]  /*28d0*/  SYNCS.PHASECHK.TRANS64 P0, [UR5+0x80], R3 ;  /* 0x00008003ff0075a7 */ /* 0x000e640008001005 */
[----:B-1----:R-:W-:Y:S05]  /*28e0*/  @P0 BRA `(.L_x_45) ;  /* 0x0000000000080947 */ /* 0x002fea0003800000 */
[----:B------:R-:W1:Y:S02]  /*28f0*/  SYNCS.PHASECHK.TRANS64.TRYWAIT P0, [UR5+0x80], R3 ;  /* 0x00008003ff0075a7 */ /* 0x000e640008001105 */
[----:B-1----:R-:W-:Y:S05]  /*2900*/  @!P0 BRA `(.L_x_46) ;  /* 0x0000005800c48947 */ /* 0x002fea0003800000 */
.L_x_45:
[----:B------:R-:W-:-:S04]  /*2910*/  UIADD3 UR4, UPT, UPT, UR6, 0x1, URZ ;  /* 0x0000000106047890 */ /* 0x000fc8000fffe0ff */
[----:B------:R-:W-:-:S04]  /*2920*/  UISETP.NE.AND UP0, UPT, UR4, 0x2, UPT ;  /* 0x000000020400788c */ /* 0x000fc8000bf05270 */
[----:B------:R-:W-:Y:S02]  /*2930*/  USEL UR7, URZ, 0x1, UP0 ;  /* 0x00000001ff077887 */ /* 0x000fe40008000000 */
[----:B------:R-:W-:-:S04]  /*2940*/  USEL UR4, UR4, URZ, UP0 ;  /* 0x000000ff04047287 */ /* 0x000fc80008000000 */
[----:B------:R-:W-:Y:S01]  /*2950*/  ULEA UR4, UR4, UR37, 0x3 ;  /* 0x0000002504047291 */ /* 0x000fe2000f8e18ff */
[----:B-1----:R-:W-:-:S04]  /*2960*/  LOP3.LUT R3, R12, UR7, RZ, 0x3c, !PT ;  /* 0x000000070c037c12 */ /* 0x002fc8000f8e3cff */
[----:B------:R-:W-:-:S04]  /*2970*/  SHF.L.U32 R0, R3, 0x1f, RZ ;  /* 0x0000001f03007819 */ /* 0x000fc800000006ff */
[----:B------:R-:W1:Y:S02]  /*2980*/  SYNCS.PHASECHK.TRANS64 P0, [UR4+0x80], R0 ;  /* 0x00008000ff0075a7 */ /* 0x000e640008001004 */
[----:B-1----:R-:W-:Y:S05]  /*2990*/  @P0 EXIT ;  /* 0x000000000000094d */ /* 0x002fea0003800000 */
[----:B------:R-:W-:Y:S02]  /*29a0*/  SHF.L.U32 R3, R3, 0x1f, RZ ;  /* 0x0000001f03037819 */ /* 0x000fe400000006ff */
[----:B------:R-:W-:-:S07]  /*29b0*/  MOV R0, UR4 ;  /* 0x0000000400007c02 */ /* 0x000fce0008000f00 */
.L_x_47:
[----:B-1----:R1:W2:Y:S02]  /*29c0*/  SYNCS.PHASECHK.TRANS64.TRYWAIT P0, [R0+URZ+0x80], R3 ;  /* 0x00008003000075a7 */ /* 0x0022a400080011ff */
[----:B--2---:R-:W-:Y:S05]  /*29d0*/  @!P0 NANOSLEEP.SYNCS 0x989680 ;  /* 0x009896800000895d */ /* 0x004fea0003900000 */
[----:B------:R-:W2:Y:S02]  /*29e0*/  @!P0 SYNCS.PHASECHK.TRANS64 P0, [R0+URZ+0x80], R3 ;  /* 0x00008003000085a7 */ /* 0x000ea400080010ff */
[----:B--2---:R-:W-:Y:S05]  /*29f0*/  @P0 EXIT ;  /* 0x000000000000094d */ /* 0x004fea0003800000 */
[----:B------:R-:W-:Y:S05]  /*2a00*/  BRA `(.L_x_47) ;  /* 0xfffffffc00ec7947 */ /* 0x000fea000383ffff */
.L_x_40:
[----:B------:R-:W-:-:S09]  /*2a10*/  UISETP.NE.AND UP1, UPT, UR8, URZ, UPT ;  /* 0x000000ff0800728c */ /* 0x000fd2000bf25270 */
[----:B------:R-:W-:Y:S05]  /*2a20*/  BRA.U UP1, `(.L_x_48) ;  /* 0x0000000d01607547 */ /* 0x000fea000b800000 */
[----:B------:R-:W-:Y:S01]  /*2a30*/  UMOV UR4, 0x40 ;  /* 0x0000004000047882 */ /* 0x000fe20000000000 */
[----:B------:R-:W-:Y:S01]  /*2a40*/  NOP ;  /* 0x0000000000007918 */ /* 0x000fe20000000000 */
[----:B------:R-:W-:Y:S01]  /*2a50*/  ULEA UR4, UR37, UR4, 0x18 ;  /* 0x0000000425047291 */ /* 0x000fe2000f8ec0ff */
[----:B------:R-:W-:Y:S02]  /*2a60*/  UMOV UR5, 0x400 ;  /* 0x0000040000057882 */ /* 0x000fe40000000000 */
[----:B------:R-:W-:-:S06]  /*2a70*/  ULEA UR37, UR37, UR5, 0x18 ;  /* 0x0000000525257291 */ /* 0x000fcc000f8ec0ff */
[----:B------:R-:W1:Y:S02]  /*2a80*/  LDS.U8 R0, [UR4+0x1c] ;  /* 0x00001c04ff007984 */ /* 0x000e640008000000 */
[----:B-1----:R-:W-:-:S13]  /*2a90*/  ISETP.NE.AND P0, PT, R0, RZ, PT ;  /* 0x000000ff0000720c */ /* 0x002fda0003f05270 */
[----:B------:R-:W-:Y:S05]  /*2aa0*/  @P0 BRA `(.L_x_49) ;  /* 0x0000000000580947 */ /* 0x000fea0003800000 */
[----:B------:R-:W-:-:S13]  /*2ab0*/  ELECT P0, URZ, PT ;  /* 0x0000000000ff782f */ /* 0x000fda0003800000 */
[----:B------:R-:W-:Y:S05]  /*2ac0*/  @!P0 BRA `(.L_x_50) ;  /* 0x0000000000608947 */ /* 0x000fea0003800000 */
[----:B------:R-:W-:Y:S01]  /*2ad0*/  UMOV UR5, 0x10 ;  /* 0x0000001000057882 */ /* 0x000fe20000000000 */
[----:B------:R-:W-:Y:S01]  /*2ae0*/  HFMA2 R0, -RZ, RZ, 0, 5.9604644775390625e-08 ;  /* 0x00000001ff007431 */ /* 0x000fe200000001ff */
[----:B------:R-:W-:-:S03]  /*2af0*/  MOV R2, 0xffff ;  /* 0x0000ffff00027802 */ /* 0x000fc60000000f00 */
[----:B------:R-:W-:Y:S04]  /*2b00*/  DEPBAR.LE SB1, 0x36 ;  /* 0x00009d800000791a */ /* 0x000fe80000000000 */
[----:B------:R-:W1:Y:S02]  /*2b10*/  UTCATOMSWS.FIND_AND_SET.ALIGN UP0, UR5, UR5 ;  /* 0x00000005000575e3 */ /* 0x000e640008000800 */
[----:B-1----:R-:W-:Y:S01]  /*2b20*/  MOV R3, UR5 ;  /* 0x0000000500037c02 */ /* 0x002fe20008000f00 */
[----:B------:R-:W-:Y:S06]  /*2b30*/  BRA.U UP0, `(.L_x_51) ;  /* 0x0000000100187547 */ /* 0x000fec000b800000 */
.L_x_52:
[----:B------:R-:W-:Y:S05]  /*2b40*/  NANOSLEEP 0x64 ;  /* 0x000000640000795d */ /* 0x000fea0003800000 */
[----:B------:R-:W-:-:S05]  /*2b50*/  UMOV UR5, 0x10 ;  /* 0x0000001000057882 */ /* 0x000fca0000000000 */
[----:B------:R-:W-:Y:S04]  /*2b60*/  DEPBAR.LE SB1, 0x36 ;  /* 0x00009d800000791a */ /* 0x000fe80000000000 */
[----:B------:R-:W1:Y:S02]  /*2b70*/  UTCATOMSWS.FIND_AND_SET.ALIGN UP0, UR5, UR5 ;  /* 0x00000005000575e3 */ /* 0x000e640008000800 */
[----:B-1----:R-:W-:Y:S01]  /*2b80*/  MOV R3, UR5 ;  /* 0x0000000500037c02 */ /* 0x002fe20008000f00 */
[----:B------:R-:W-:Y:S05]  /*2b90*/  BRA.U !UP0, `(.L_x_52) ;  /* 0xfffffffd08e87547 */ /* 0x000fea000b83ffff */
.L_x_51:
[-C--:B------:R-:W-:Y:S02]  /*2ba0*/  SHF.L.U32 R2, R2, R3.reuse, RZ ;  /* 0x0000000302027219 */ /* 0x080fe400000006ff */
[----:B------:R-:W-:Y:S01]  /*2bb0*/  SHF.L.U32 R0, R0, R3, RZ ;  /* 0x0000000300007219 */ /* 0x000fe200000006ff */
[----:B------:R-:W-:Y:S02]  /*2bc0*/  IMAD.SHL.U32 R3, R3, 0x20, RZ ;  /* 0x0000002003037824 */ /* 0x000fe400078e00ff */
[----:B------:R1:W-:Y:S04]  /*2bd0*/  ATOMS.OR RZ, [UR4+0x14], R2 ;  /* 0x00001402ffff798c */ /* 0x0003e8000b000004 */
[----:B------:R1:W-:Y:S04]  /*2be0*/  ATOMS.OR RZ, [UR4+0x18], R0 ;  /* 0x00001800ffff798c */ /* 0x0003e8000b000004 */
[----:B------:R1:W-:Y:S01]  /*2bf0*/  STS [UR37+0x120], R3 ;  /* 0x00012003ff007988 */ /* 0x0003e20008000825 */
[----:B------:R-:W-:Y:S05]  /*2c00*/  BRA `(.L_x_50) ;  /* 0x0000000000107947 */ /* 0x000fea0003800000 */
.L_x_49:
[----:B------:R-:W-:Y:S02]  /*2c10*/  MOV R0, 0xffffffff ;  /* 0xffffffff00007802 */ /* 0x000fe40000000f00 */
[----:B------:R-:W-:-:S03]  /*2c20*/  MOV R2, 0x2c50 ;  /* 0x00002c5000027802 */ /* 0x000fc60000000f00 */
[----:B------:R1:W-:Y:S04]  /*2c30*/  STS [UR37+0x120], R0 ;  /* 0x00012000ff007988 */ /* 0x0003e80008000825 */
[----:B-1-3-5:R-:W-:Y:S05]  /*2c40*/  CALL.REL.NOINC `($__internal_1_$__cuda_sm10x_tcgen05_guardrail_trap_phase_invalid_during_alloc) ;  /* 0x0000005c00807944 */ /* 0x02afea0003c00000 */
.L_x_50:
[----:B------:R-:W-:Y:S05]  /*2c50*/  WARPSYNC.ALL ;  /* 0x0000000000007948 */ /* 0x000fea0003800000 */
[----:B------:R-:W2:Y:S01]  /*2c60*/  S2UR UR6, SR_CgaCtaId ;  /* 0x00000000000679c3 */ /* 0x000ea20000008800 */
[----:B------:R-:W-:Y:S01]  /*2c70*/  UMOV UR4, 0x400 ;  /* 0x0000040000047882 */ /* 0x000fe20000000000 */
[----:B------:R-:W-:-:S06]  /*2c80*/  NOP ;  /* 0x0000000000007918 */ /* 0x000fcc0000000000 */
[----:B------:R-:W-:Y:S06]  /*2c90*/  BAR.ARV 0x6, 0xa0 ;  /* 0x0182800000007b1d */ /* 0x000fec0000002000 */
[----:B------:R-:W4:Y:S01]  /*2ca0*/  LDCU UR7, c[0x0][0x38c] ;  /* 0x00007180ff0777ac */ /* 0x000f220008000800 */
[----:B------:R-:W-:Y:S01]  /*2cb0*/  IMAD.MOV.U32 R11, RZ, RZ, 0x1 ;  /* 0x00000001ff0b7424 */ /* 0x000fe200078e00ff */
[----:B------:R-:W-:Y:S01]  /*2cc0*/  CS2R R8, SRZ ;  /* 0x0000000000087805 */ /* 0x000fe2000001ff00 */
[----:B------:R-:W-:Y:S01]  /*2cd0*/  IMAD.MOV.U32 R10, RZ, RZ, RZ ;  /* 0x000000ffff0a7224 */ /* 0x000fe200078e00ff */
[----:B------:R-:W-:Y:S01]  /*2ce0*/  UMOV UR18, URZ ;  /* 0x000000ff00127c82 */ /* 0x000fe20008000000 */
[----:B------:R-:W-:Y:S01]  /*2cf0*/  UMOV UR17, URZ ;  /* 0x000000ff00117c82 */ /* 0x000fe20008000000 */
[----:B------:R-:W-:Y:S01]  /*2d00*/  UMOV UR20, 0x0 ;  /* 0x0000000000147882 */ /* 0x000fe20000000000 */
[----:B------:R-:W-:Y:S01]  /*2d10*/  UMOV UR21, 0x8200010 ;  /* 0x0820001000157882 */ /* 0x000fe20000000000 */
[----:B--2---:R-:W-:Y:S01]  /*2d20*/  ULEA UR6, UR6, UR4, 0x18 ;  /* 0x0000000406067291 */ /* 0x004fe2000f8ec0ff */
[----:B------:R-:W2:Y:S03]  /*2d30*/  LDCU UR4, c[0x0][0x38c] ;  /* 0x00007180ff0477ac */ /* 0x000ea60008000800 */
[----:B------:R-:W-:-:S02]  /*2d40*/  UIADD3 UR11, UPT, UPT, UR6, 0x8400, URZ ;  /* 0x00008400060b7890 */ /* 0x000fc4000fffe0ff */
[----:B----4-:R-:W-:-:S03]  /*2d50*/  UIADD3 UR7, UPT, UPT, UR7, 0x1f, URZ ;  /* 0x0000001f07077890 */ /* 0x010fc6000fffe0ff */
[----:B-1----:R-:W1:Y:S01]  /*2d60*/  LDS R0, [UR6+0x120] ;  /* 0x00012006ff007984 */ /* 0x002e620008000800 */
[----:B------:R-:W-:Y:S02]  /*2d70*/  UIADD3 UR12, UPT, UPT, UR6, 0xc400, URZ ;  /* 0x0000c400060c7890 */ /* 0x000fe4000fffe0ff */
[----:B------:R-:W-:Y:S02]  /*2d80*/  USHF.R.S32.HI UR5, URZ, 0x1f, UR7 ;  /* 0x0000001fff057899 */ /* 0x000fe40008011407 */
[----:B------:R-:W-:Y:S02]  /*2d90*/  USHF.R.U32.HI UR11, URZ, 0x4, UR11 ;  /* 0x00000004ff0b7899 */ /* 0x000fe4000801160b */
[----:B------:R-:W-:Y:S02]  /*2da0*/  ULEA.HI UR5, UR5, UR7, URZ, 0x5 ;  /* 0x0000000705057291 */ /* 0x000fe4000f8f28ff */
[----:B------:R-:W-:Y:S02]  /*2db0*/  USHF.R.U32.HI UR12, URZ, 0x4, UR12 ;  /* 0x00000004ff0c7899 */ /* 0x000fe4000801160c */
[----:B------:R-:W-:-:S02]  /*2dc0*/  USHF.R.S32.HI UR5, URZ, 0x5, UR5 ;  /* 0x00000005ff057899 */ /* 0x000fc40008011405 */
[----:B------:R-:W-:Y:S02]  /*2dd0*/  ULOP3.LUT UR11, UR11, 0x3fff, URZ, 0xc0, !UPT ;  /* 0x00003fff0b0b7892 */ /* 0x000fe4000f8ec0ff */
[----:B------:R-:W-:Y:S02]  /*2de0*/  UISETP.LT.AND UP0, UPT, UR5, 0x1, UPT ;  /* 0x000000010500788c */ /* 0x000fe4000bf01270 */
[----:B------:R-:W-:Y:S02]  /*2df0*/  ULOP3.LUT UR12, UR12, 0x3fff, URZ, 0xc0, !UPT ;  /* 0x00003fff0c0c7892 */ /* 0x000fe4000f8ec0ff */
[----:B------:R-:W-:Y:S02]  /*2e00*/  USEL UR10, UR5, 0x1, !UP0 ;  /* 0x00000001050a7887 */ /* 0x000fe4000c000000 */
[----:B------:R-:W-:Y:S02]  /*2e10*/  ULOP3.LUT UR11, UR11, 0x10000, URZ, 0xfc, !UPT ;  /* 0x000100000b0b7892 */ /* 0x000fe4000f8efcff */
[----:B------:R-:W-:-:S02]  /*2e20*/  ULOP3.LUT UR12, UR12, 0x10000, URZ, 0xfc, !UPT ;  /* 0x000100000c0c7892 */ /* 0x000fc4000f8efcff */
[----:B------:R-:W-:Y:S02]  /*2e30*/  UIADD3 UR10, UPT, UPT, -UR10, URZ, URZ ;  /* 0x000000ff0a0a7290 */ /* 0x000fe4000fffe1ff */
[----:B--2---:R-:W-:Y:S01]  /*2e40*/  UISETP.GE.AND UP3, UPT, UR4, 0x1, UPT ;  /* 0x000000010400788c */ /* 0x004fe2000bf66270 */
[----:B-1----:R-:W-:-:S15]  /*2e50*/  R2UR UR19, R0 ;  /* 0x00000000001372ca */ /* 0x002fde00000e0000 */
.L_x_59:
[----:B------:R-:W-:Y:S02]  /*2e60*/  LEA R0, R10, UR6, 0x3 ;  /* 0x000000060a007c11 */ /* 0x000fe4000f8e18ff */
[----:B------:R-:W-:Y:S02]  /*2e70*/  SHF.L.U32 R5, R9, 0x1f, RZ ;  /* 0x0000001f09057819 */ /* 0x000fe400000006ff */
[----:B------:R-:W-:Y:S01]  /*2e80*/  PLOP3.LUT P0, PT, PT, PT, UP3, 0x80, 0x8 ;  /* 0x000000000008781c */ /* 0x000fe20003f0f038 */
[----:B------:R-:W-:Y:S01]  /*2e90*/  VIADD R3, R0, 0x80 ;  /* 0x0000008000037836 */ /* 0x000fe20000000000 */
[----:B-1----:R-:W1:Y:S02]  /*2ea0*/  SYNCS.PHASECHK.TRANS64.TRYWAIT P1, [R0+URZ+0x70], R5 ;  /* 0x00007005000075a7 */ /* 0x002e6400080211ff */
[----:B-1--4-:R-:W-:Y:S09]  /*2eb0*/  @!P1 BRA `(.L_x_53) ;  /* 0x0000005400709947 */ /* 0x012ff20003800000 */
.L_x_121:
[----:B------:R-:W-:Y:S01]  /*2ec0*/  LEA R4, R10, UR6, 0x4 ;  /* 0x000000060a047c11 */ /* 0x000fe2000f8e20ff */
[----:B------:R-:W-:Y:S01]  /*2ed0*/  @UP3 ULEA UR4, UR17, UR6, 0x3 ;  /* 0x0000000611043291 */ /* 0x000fe2000f8e18ff */
[----:B------:R-:W-:Y:S01]  /*2ee0*/  PLOP3.LUT P2, PT, PT, PT, PT, 0x80, 0x8 ;  /* 0x000000000008781c */ /* 0x000fe20003f4f070 */
[----:B------:R-:W-:Y:S01]  /*2ef0*/  ULEA UR9, UR18, UR6, 0x3 ;  /* 0x0000000612097291 */ /* 0x000fe2000f8e18ff */
[----:B------:R-:W-:Y:S02]  /*2f00*/  PRMT R3, RZ, 0x654, R3 ;  /* 0x00000654ff037816 */ /* 0x000fe40000000003 */
[----:B-1----:R-:W1:Y:S01]  /*2f10*/  LDS.128 R4, [R4+0x100] ;  /* 0x0001000004047984 */ /* 0x002e620000000c00 */
[----:B------:R-:W-:Y:S02]  /*2f20*/  @P0 SHF.L.U32 R2, R8, 0x1f, RZ ;  /* 0x0000001f08020819 */ /* 0x000fe400000006ff */
[----:B------:R-:W-:Y:S01]  /*2f30*/  SHF.L.U32 R0, R11, 0x1f, RZ ;  /* 0x0000001f0b007819 */ /* 0x000fe200000006ff */
[----:B------:R-:W-:Y:S01]  /*2f40*/  @!PT LDS RZ, [RZ] ;  /* 0x00000000fffff984 */ /* 0x000fe20000000800 */
[----:B------:R-:W-:Y:S01]  /*2f50*/  @!PT LDS RZ, [RZ] ;  /* 0x00000000fffff984 */ /* 0x000fe20000000800 */
[----:B------:R-:W-:Y:S01]  /*2f60*/  @!PT LDS RZ, [RZ] ;  /* 0x00000000fffff984 */ /* 0x000fe20000000800 */
[----:B------:R-:W-:Y:S01]  /*2f70*/  @!PT LDS RZ, [RZ] ;  /* 0x00000000fffff984 */ /* 0x000fe20000000800 */
[----:B------:R2:W-:Y:S06]  /*2f80*/  MEMBAR.ALL.CTA ;  /* 0x0000000000007992 */ /* 0x0005ec0000008000 */
[----:B--2---:R-:W2:Y:S02]  /*2f90*/  FENCE.VIEW.ASYNC.S ;  /* 0x00000000000073c6 */ /* 0x004ea40000000000 */
[----:B--2---:R2:W-:Y:S01]  /*2fa0*/  SYNCS.ARRIVE.TRANS64.RED.A1T0 RZ, [R3+URZ], RZ ;  /* 0x000000ff03ff79a7 */ /* 0x0045e200081004ff */
[----:B------:R2:W4:Y:S01]  /*2fb0*/  @P0 SYNCS.PHASECHK.TRANS64.TRYWAIT P2, [UR4], R2 ;  /* 0x00000002ff0005a7 */ /* 0x0005220008041104 */
[----:B-1----:R-:W-:Y:S01]  /*2fc0*/  LOP3.LUT P1, RZ, R6, 0x1, RZ, 0xc0, !PT ;  /* 0x0000000106ff7812 */ /* 0x002fe2000782c0ff */
[----:B------:R-:W1:Y:S02]  /*2fd0*/  SYNCS.PHASECHK.TRANS64.TRYWAIT P0, [UR9+0xb0], R0 ;  /* 0x0000b000ff0075a7 */ /* 0x000e640008001109 */
[----:B-12-4-:R-:W-:Y:S10]  /*2fe0*/  @!P0 BRA `(.L_x_54) ;  /* 0x0000005400388947 */ /* 0x016ff40003800000 */
.L_x_123:
[----:B------:R-:W-:Y:S01]  /*2ff0*/  IADD3 R10, PT, PT, R10, 0x1, RZ ;  /* 0x000000010a0a7810 */ /* 0x000fe20007ffe0ff */
[----:B------:R-:W-:Y:S06]  /*3000*/  BRA.U !UP3, `(.L_x_55) ;  /* 0x000000010b887547 */ /* 0x000fec000b800000 */
[----:B------:R-:W-:Y:S02]  /*3010*/  ULEA UR8, UR18, UR19, 0x7 ;  /* 0x0000001312087291 */ /* 0x000fe4000f8e38ff */
[----:B------:R-:W-:Y:S01]  /*3020*/  UPLOP3.LUT UP4, UPT, UPT, UPT, UPT, 0x40, 0x4 ;  /* 0x000000000004789c */ /* 0x000fe20003f8e870 */
[----:B------:R-:W-:Y:S01]  /*3030*/  UMOV UR16, UR10 ;  /* 0x0000000a00107c82 */ /* 0x000fe20008000000 */
[----:B------:R-:W-:Y:S01]  /*3040*/  UMOV UR15, UR5 ;  /* 0x00000005000f7c82 */ /* 0x000fe20008000000 */
[----:B------:R-:W-:-:S08]  /*3050*/  UMOV UR14, UR17 ;  /* 0x00000011000e7c82 */ /* 0x000fd00008000000 */
.L_x_58:
[----:B------:R-:W-:Y:S02]  /*3060*/  UIADD3 UR16, UPT, UPT, UR16, 0x1, URZ ;  /* 0x0000000110107890 */ /* 0x000fe4000fffe0ff */
[----:B--2---:R-:W-:Y:S02]  /*3070*/  ULEA UR7, UR14, UR6, 0x3 ;  /* 0x000000060e077291 */ /* 0x004fe4000f8e18ff */
[----:B------:R-:W-:Y:S01]  /*3080*/  UISETP.NE.AND UP0, UPT, UR16, URZ, UPT ;  /* 0x000000ff1000728c */ /* 0x000fe2000bf05270 */
[----:B----4-:R-:W-:Y:S10]  /*3090*/  @P2 BRA `(.L_x_56) ;  /* 0x00000000000c2947 */ /* 0x010ff40003800000 */
[----:B-1----:R-:W-:Y:S04]  /*30a0*/  SHF.L.U32 R3, R8, 0x1f, RZ ;  /* 0x0000001f08037819 */ /* 0x002fe800000006ff */
[----:B------:R-:W1:Y:S02]  /*30b0*/  SYNCS.PHASECHK.TRANS64.TRYWAIT P0, [UR7], R3 ;  /* 0x00000003ff0075a7 */ /* 0x000e640008001107 */
[----:B-1----:R-:W-:Y:S05]  /*30c0*/  @!P0 BRA `(.L_x_57) ;  /* 0x0000005400188947 */ /* 0x002fea0003800000 */
.L_x_56:
[----:B------:R-:W-:Y:S01]  /*30d0*/  UISETP.NE.AND UP1, UPT, UR15, 0x1, UPT ;  /* 0x000000010f00788c */ /* 0x000fe2000bf25270 */
[----:B------:R-:W-:Y:S01]  /*30e0*/  PLOP3.LUT P2, PT, PT, PT, PT, 0x80, 0x8 ;  /* 0x000000000008781c */ /* 0x000fe20003f4f070 */
[----:B------:R-:W-:Y:S02]  /*30f0*/  UIADD3 UR17, UPT, UPT, UR14, 0x1, URZ ;  /* 0x000000010e117890 */ /* 0x000fe4000fffe0ff */
[----:B------:R-:W-:Y:S02]  /*3100*/  ULEA UR22, UR14, UR12, 0x8 ;  /* 0x0000000c0e167291 */ /* 0x000fe4000f8e40ff */
[----:B------:R-:W-:Y:S01]  /*3110*/  UISETP.NE.AND UP2, UPT, UR17, 0x4, UPT ;  /* 0x000000041100788c */ /* 0x000fe2000bf45270 */
[----:B------:R-:W-:Y:S01]  /*3120*/  PLOP3.LUT P0, PT, PT, PT, UP1, 0x80, 0x8 ;  /* 0x000000000008781c */ /* 0x000fe20003f0f018 */
[----:B------:R-:W-:Y:S02]  /*3130*/  ULEA UR24, UR14, UR11, 0x8 ;  /* 0x0000000b0e187291 */ /* 0x000fe4000f8e40ff */
[----:B------:R-:W-:Y:S02]  /*3140*/  USEL UR13, URZ, 0x1, UP2 ;  /* 0x00000001ff0d7887 */ /* 0x000fe40009000000 */
[----:B------:R-:W-:Y:S02]  /*3150*/  USEL UR17, UR17, URZ, UP2 ;  /* 0x000000ff11117287 */ /* 0x000fe40009000000 */
[----:B------:R-:W-:Y:S02]  /*3160*/  UIADD3 UR7, UPT, UPT, UR7, 0x20, URZ ;  /* 0x0000002007077890 */ /* 0x000fe4000fffe0ff */
[----:B------:R-:W-:Y:S01]  /*3170*/  @UP1 ULEA UR4, UR17, UR6, 0x3 ;  /* 0x0000000611041291 */ /* 0x000fe2000f8e18ff */
[----:B------:R-:W-:Y:S01]  /*3180*/  LOP3.LUT R8, R8, UR13, RZ, 0x3c, !PT ;  /* 0x0000000d08087c12 */ /* 0x000fe2000f8e3cff */
[----:B------:R-:W-:Y:S01]  /*3190*/  UMOV UR23, 0xc0004010 ;  /* 0xc000401000177882 */ /* 0x000fe20000000000 */
[----:B------:R-:W-:Y:S01]  /*31a0*/  UMOV UR25, 0xc0004010 ;  /* 0xc000401000197882 */ /* 0x000fe20000000000 */
[----:B------:R-:W-:Y:S01]  /*31b0*/  UIADD3 UR15, UPT, UPT, UR15, -0x1, URZ ;  /* 0xffffffff0f0f7890 */ /* 0x000fe2000fffe0ff */
[----:B-1----:R-:W-:Y:S01]  /*31c0*/  @P0 SHF.L.U32 R0, R8, 0x1f, RZ ;  /* 0x0000001f08000819 */ /* 0x002fe200000006ff */
[----:B------:R-:W-:Y:S03]  /*31d0*/  UMOV UR14, UR17 ;  /* 0x00000011000e7c82 */ /* 0x000fe60008000000 */
[----:B------:R2:W4:Y:S01]  /*31e0*/  @P0 SYNCS.PHASECHK.TRANS64.TRYWAIT P2, [UR4], R0 ;  /* 0x00000000ff0005a7 */ /* 0x0005220008041104 */
[----:B------:R2:W-:Y:S01]  /*31f0*/  UTCQMMA gdesc[UR24], gdesc[UR22], tmem[UR8], tmem[UR20], idesc[UR21], UP4 ;  /* 0x00ff1416180075ea */ /* 0x0005e2000a000308 */
[----:B------:R-:W-:Y:S01]  /*3200*/  UPLOP3.LUT UP4, UPT, UPT, UPT, UPT, 0x80, 0x8 ;  /* 0x000000000008789c */ /* 0x000fe20003f8f070 */
[----:B------:R2:W-:Y:S01]  /*3210*/  UTCBAR [UR7], URZ ;  /* 0x000000ff070073e9 */ /* 0x0005e200080000ff */
[----:B------:R-:W-:Y:S09]  /*3220*/  BRA.U UP0, `(.L_x_58) ;  /* 0xfffffffd008c7547 */ /* 0x000ff2000b83ffff */
.L_x_55:
[----:B------:R-:W-:Y:S01]  /*3230*/  UIADD3 UR18, UPT, UPT, UR18, 0x1, URZ ;  /* 0x0000000112127890 */ /* 0x000fe2000fffe0ff */
[C---:B------:R-:W-:Y:S01]  /*3240*/  ISETP.NE.AND P0, PT, R10.reuse, 0x2, PT ;  /* 0x000000020a00780c */ /* 0x040fe20003f05270 */
[----:B------:R-:W-:Y:S02]  /*3250*/  UIADD3 UR9, UPT, UPT, UR9, 0x90, URZ ;  /* 0x0000009009097890 */ /* 0x000fe4000fffe0ff */
[----:B------:R-:W-:Y:S01]  /*3260*/  UISETP.NE.AND UP0, UPT, UR18, 0x4, UPT ;  /* 0x000000041200788c */ /* 0x000fe2000bf05270 */
[----:B-12---:R-:W-:Y:S02]  /*3270*/  SEL R0, RZ, 0x1, P0 ;  /* 0x00000001ff007807 */ /* 0x006fe40000000000 */
[----:B------:R-:W-:Y:S01]  /*3280*/  SEL R10, R10, RZ, P0 ;  /* 0x000000ff0a0a7207 */ /* 0x000fe20000000000 */
[----:B------:R-:W-:Y:S01]  /*3290*/  USEL UR4, URZ, 0x1, UP0 ;  /* 0x00000001ff047887 */ /* 0x000fe20008000000 */
[----:B------:R-:W-:Y:S01]  /*32a0*/  LOP3.LUT R9, R9, R0, RZ, 0x3c, !PT ;  /* 0x0000000009097212 */ /* 0x000fe200078e3cff */
[----:B------:R-:W-:Y:S01]  /*32b0*/  USEL UR18, UR18, URZ, UP0 ;  /* 0x000000ff12127287 */ /* 0x000fe20008000000 */
[----:B------:R1:W-:Y:S03]  /*32c0*/  UTCBAR [UR9], URZ ;  /* 0x000000ff090073e9 */ /* 0x0003e600080000ff */
[----:B------:R-:W-:Y:S01]  /*32d0*/  LOP3.LUT R11, R11, UR4, RZ, 0x3c, !PT ;  /* 0x000000040b0b7c12 */ /* 0x000fe2000f8e3cff */
[----:B------:R-:W-:Y:S07]  /*32e0*/  @P1 BRA `(.L_x_59) ;  /* 0xfffffff800dc1947 */ /* 0x000fee000383ffff */
[----:B------:R-:W2:Y:S01]  /*32f0*/  S2UR UR4, SR_CgaCtaId ;  /* 0x00000000000479c3 */ /* 0x000ea20000008800 */
[----:B------:R-:W-:Y:S01]  /*3300*/  ELECT P0, URZ, PT ;  /* 0x0000000000ff782f */ /* 0x000fe20003800000 */
[----:B------:R-:W-:Y:S01]  /*3310*/  IMAD.MOV.U32 R0, RZ, RZ, 0x1 ;  /* 0x00000001ff007424 */ /* 0x000fe200078e00ff */
[----:B------:R-:W-:Y:S01]  /*3320*/  UIADD3 UR6, UPT, UPT, UR6, 0xb0, URZ ;  /* 0x000000b006067890 */ /* 0x000fe2000fffe0ff */
[----:B------:R-:W-:Y:S01]  /*3330*/  SHF.L.U32 R3, R11, 0x1f, RZ ;  /* 0x0000001f0b037819 */ /* 0x000fe200000006ff */
[----:B------:R-:W-:-:S03]  /*3340*/  UMOV UR5, 0x40 ;  /* 0x0000004000057882 */ /* 0x000fc60000000000 */
[----:B------:R-:W-:Y:S01]  /*3350*/  UVIRTCOUNT.DEALLOC.SMPOOL 0x80 ;  /* 0x000000800000784c */ /* 0x000fe20000000000 */
[----:B--2---:R-:W-:Y:S02]  /*3360*/  ULEA UR4, UR4, UR5, 0x18 ;  /* 0x0000000504047291 */ /* 0x004fe4000f8ec0ff */
[----:B------:R-:W-:-:S07]  /*3370*/  ULEA UR5, UR18, UR6, 0x3 ;  /* 0x0000000612057291 */ /* 0x000fce000f8e18ff */
[----:B------:R2:W-:Y:S02]  /*3380*/  @P0 STS.U8 [UR4+0x1c], R0 ;  /* 0x00001c00ff000988 */ /* 0x0005e40008000004 */
[----:B------:R-:W3:Y:S02]  /*3390*/  SYNCS.PHASECHK.TRANS64.TRYWAIT P0, [UR5], R3 ;  /* 0x00000003ff0075a7 */ /* 0x000ee40008001105 */
[----:B--23--:R-:W-:Y:S05]  /*33a0*/  @!P0 BRA `(.L_x_60) ;  /* 0x0000005000788947 */ /* 0x00cfea0003800000 */
.L_x_126:
[----:B------:R-:W-:-:S04]  /*33b0*/  UIADD3 UR7, UPT, UPT, UR18, 0x1, URZ ;  /* 0x0000000112077890 */ /* 0x000fc8000fffe0ff */
[----:B------:R-:W-:-:S04]  /*33c0*/  UISETP.NE.AND UP0, UPT, UR7, 0x4, UPT ;  /* 0x000000040700788c */ /* 0x000fc8000bf05270 */
[----:B------:R-:W-:Y:S02]  /*33d0*/  USEL UR8, URZ, 0x1, UP0 ;  /* 0x00000001ff087887 */ /* 0x000fe40008000000 */
[----:B------:R-:W-:-:S04]  /*33e0*/  USEL UR7, UR7, URZ, UP0 ;  /* 0x000000ff07077287 */ /* 0x000fc80008000000 */
[----:B------:R-:W-:Y:S01]  /*33f0*/  ULEA UR5, UR7, UR6, 0x3 ;  /* 0x0000000607057291 */ /* 0x000fe2000f8e18ff */
[----:B------:R-:W-:-:S04]  /*3400*/  LOP3.LUT R2, R11, UR8, RZ, 0x3c, !PT ;  /* 0x000000080b027c12 */ /* 0x000fc8000f8e3cff */
[----:B--2---:R-:W-:-:S04]  /*3410*/  SHF.L.U32 R3, R2, 0x1f, RZ ;  /* 0x0000001f02037819 */ /* 0x004fc800000006ff */
[----:B------:R-:W2:Y:S02]  /*3420*/  SYNCS.PHASECHK.TRANS64.TRYWAIT P0, [UR5], R3 ;  /* 0x00000003ff0075a7 */ /* 0x000ea40008001105 */
[----:B--2---:R-:W-:Y:S05]  /*3430*/  @!P0 BRA `(.L_x_61) ;  /* 0x00000050006c8947 */ /* 0x004fea0003800000 */
.L_x_128:
        /* <DEDUP_REMOVED lines=9> */
.L_x_130:
[----:B------:R-:W-:-:S04]  /*34d0*/  UIADD3 UR7, UPT, UPT, UR7, 0x1, URZ ;  /* 0x0000000107077890 */ /* 0x000fc8000fffe0ff */
[----:B------:R-:W-:-:S04]  /*34e0*/  UISETP.NE.AND UP0, UPT, UR7, 0x4, UPT ;  /* 0x000000040700788c */ /* 0x000fc8000bf05270 */
[----:B------:R-:W-:Y:S02]  /*34f0*/  USEL UR5, URZ, 0x1, UP0 ;  /* 0x00000001ff057887 */ /* 0x000fe40008000000 */
[----:B------:R-:W-:-:S04]  /*3500*/  USEL UR7, UR7, URZ, UP0 ;  /* 0x000000ff07077287 */ /* 0x000fc80008000000 */
[----:B------:R-:W-:Y:S01]  /*3510*/  ULEA UR7, UR7, UR6, 0x3 ;  /* 0x0000000607077291 */ /* 0x000fe2000f8e18ff */
[----:B--2---:R-:W-:-:S04]  /*3520*/  LOP3.LUT R3, R2, UR5, RZ, 0x3c, !PT ;  /* 0x0000000502037c12 */ /* 0x004fc8000f8e3cff */
[----:B------:R-:W-:-:S04]  /*3530*/  SHF.L.U32 R3, R3, 0x1f, RZ ;  /* 0x0000001f03037819 */ /* 0x000fc800000006ff */
[----:B------:R-:W2:Y:S02]  /*3540*/  SYNCS.PHASECHK.TRANS64.TRYWAIT P0, [UR7], R3 ;  /* 0x00000003ff0075a7 */ /* 0x000ea40008001107 */
[----:B--2---:R-:W-:Y:S05]  /*3550*/  @!P0 BRA `(.L_x_63) ;  /* 0x0000005000548947 */ /* 0x004fea0003800000 */
.L_x_132:
[----:B------:R-:W-:Y:S01]  /*3560*/  NOP ;  /* 0x0000000000007918 */ /* 0x000fe20000000000 */
[----:B--2---:R-:W2:Y:S01]  /*3570*/  LDS R0, [UR4+0x14] ;  /* 0x00001404ff007984 */ /* 0x004ea20008000800 */
[----:B------:R-:W-:Y:S01]  /*3580*/  ULOP3.LUT UR6, UR19, 0xffff, URZ, 0xc0, !UPT ;  /* 0x0000ffff13067892 */ /* 0x000fe2000f8ec0ff */
[----:B------:R-:W-:Y:S01]  /*3590*/  UMOV UR8, 0xffff ;  /* 0x0000ffff00087882 */ /* 0x000fe20000000000 */
[----:B------:R-:W-:Y:S02]  /*35a0*/  UMOV UR5, 0x1 ;  /* 0x0000000100057882 */ /* 0x000fe40000000000 */
[----:B------:R-:W-:-:S04]  /*35b0*/  USHF.R.U32.HI UR6, URZ, 0x5, UR6 ;  /* 0x00000005ff067899 */ /* 0x000fc80008011606 */
[----:B------:R-:W-:Y:S02]  /*35c0*/  USHF.L.U32 UR8, UR8, UR6, URZ ;  /* 0x0000000608087299 */ /* 0x000fe400080006ff */
[----:B------:R-:W-:-:S04]  /*35d0*/  USHF.L.U32 UR5, UR5, UR6, URZ ;  /* 0x0000000605057299 */ /* 0x000fc800080006ff */
[----:B--2---:R-:W-:-:S04]  /*35e0*/  LOP3.LUT R0, R0, UR8, RZ, 0xc0, !PT ;  /* 0x0000000800007c12 */ /* 0x004fc8000f8ec0ff */
[----:B------:R-:W-:-:S13]  /*35f0*/  ISETP.NE.AND P0, PT, R0, UR8, PT ;  /* 0x0000000800007c0c */ /* 0x000fda000bf05270 */
[----:B------:R-:W-:Y:S05]  /*3600*/  @P0 BRA `(.L_x_64) ;  /* 0x0000000000580947 */ /* 0x000fea0003800000 */
[----:B------:R-:W2:Y:S02]  /*3610*/  LDS R0, [UR4+0x18] ;  /* 0x00001804ff007984 */ /* 0x000ea40008000800 */
[----:B--2---:R-:W-:-:S04]  /*3620*/  LOP3.LUT R0, R0, UR5, RZ, 0xc0, !PT ;  /* 0x0000000500007c12 */ /* 0x004fc8000f8ec0ff */
[----:B------:R-:W-:-:S13]  /*3630*/  ISETP.NE.AND P0, PT, R0, UR5, PT ;  /* 0x0000000500007c0c */ /* 0x000fda000bf05270 */
[----:B------:R-:W-:Y:S05]  /*3640*/  @P0 BRA `(.L_x_65) ;  /* 0x00000000003c0947 */ /* 0x000fea0003800000 */
[----:B------:R-:W2:Y:S01]  /*3650*/  S2R R2, SR_LANEID ;  /* 0x0000000000027919 */ /* 0x000ea20000000000 */
[----:B------:R-:W-:Y:S01]  /*3660*/  ULOP3.LUT UR8, URZ, UR8, URZ, 0x33, !UPT ;  /* 0x00000008ff087292 */ /* 0x000fe2000f8e33ff */
[----:B------:R-:W-:Y:S01]  /*3670*/  LOP3.LUT R4, RZ, UR5, RZ, 0x33, !PT ;  /* 0x00000005ff047c12 */ /* 0x000fe2000f8e33ff */
[----:B------:R-:W-:Y:S02]  /*3680*/  VOTEU.ANY UR7, UPT, PT ;  /* 0x0000000000077886 */ /* 0x000fe400038e0100 */
[----:B------:R-:W-:Y:S01]  /*3690*/  UFLO.U32 UR7, UR7 ;  /* 0x00000007000772bd */ /* 0x000fe200080e0000 */
[----:B------:R-:W3:Y:S01]  /*36a0*/  REDUX UR5, R4 ;  /* 0x00000000040573c4 */ /* 0x000ee20000000000 */
[----:B------:R-:W-:-:S06]  /*36b0*/  IMAD.U32 R0, RZ, RZ, UR8 ;  /* 0x00000008ff007e24 */ /* 0x000fcc000f8e00ff */
[----:B------:R1:W-:Y:S01]  /*36c0*/  UTCATOMSWS.AND URZ, UR8 ;  /* 0x0000000800ff79e3 */ /* 0x0003e20008000000 */
[----:B------:R-:W4:Y:S01]  /*36d0*/  REDUX UR6, R0 ;  /* 0x00000000000673c4 */ /* 0x000f220000000000 */
[----:B--2---:R-:W-:Y:S01]  /*36e0*/  ISETP.EQ.U32.AND P0, PT, R2, UR7, PT ;  /* 0x0000000702007c0c */ /* 0x004fe2000bf02070 */
[----:B---3--:R-:W-:Y:S01]  /*36f0*/  IMAD.U32 R2, RZ, RZ, UR5 ;  /* 0x00000005ff027e24 */ /* 0x008fe2000f8e00ff */
[----:B----4-:R-:W-:-:S11]  /*3700*/  MOV R3, UR6 ;  /* 0x0000000600037c02 */ /* 0x010fd60008000f00 */
[----:B------:R1:W-:Y:S04]  /*3710*/  @P0 ATOMS.AND RZ, [UR4+0x14], R3 ;  /* 0x00001403ffff098c */ /* 0x0003e8000a800004 */
[----:B------:R1:W-:Y:S01]  /*3720*/  @P0 ATOMS.AND RZ, [UR4+0x18], R2 ;  /* 0x00001802ffff098c */ /* 0x0003e2000a800004 */
[----:B------:R-:W-:Y:S05]  /*3730*/  BRA `(.L_x_66) ;  /* 0x0000000000147947 */ /* 0x000fea0003800000 */
.L_x_65:
[----:B------:R-:W-:Y:S02]  /*3740*/  MOV R2, 0x3760 ;  /* 0x0000376000027802 */ /* 0x000fe40000000f00 */
[----:B-1--45:R-:W-:Y:S05]  /*3750*/  CALL.REL.NOINC `($__internal_0_$__cuda_sm10x_tcgen05_guardrail_trap_col_being_dealloced_not_returned_by_alloc) ;  /* 0x0000005000b07944 */ /* 0x032fea0003c00000 */
[----:B------:R-:W-:Y:S05]  /*3760*/  BRA `(.L_x_66) ;  /* 0x0000000000087947 */ /* 0x000fea0003800000 */
.L_x_64:
[----:B------:R-:W-:Y:S02]  /*3770*/  MOV R2, 0x3790 ;  /* 0x0000379000027802 */ /* 0x000fe40000000f00 */
[----:B-1--45:R-:W-:Y:S05]  /*3780*/  CALL.REL.NOINC `($__internal_2_$__cuda_sm10x_tcgen05_guardrail_trap_unallocated_columns_being_dealloced) ;  /* 0x0000005000bc7944 */ /* 0x032fea0003c00000 */
.L_x_66:
[----:B------:R-:W-:Y:S01]  /*3790*/  NOP ;  /* 0x0000000000007918 */ /* 0x000fe20000000000 */
[----:B-1----:R-:W-:Y:S05]  /*37a0*/  EXIT ;  /* 0x000000000000794d */ /* 0x002fea0003800000 */
.L_x_48:
[----:B------:R-:W-:-:S09]  /*37b0*/  UISETP.NE.OR UP2, UPT, UR8, 0x3, !UP2 ;  /* 0x000000030800788c */ /* 0x000fd2000d745670 */
[----:B------:R-:W-:Y:S05]  /*37c0*/  BRA.U UP2, `(.L_x_67) ;  /* 0x0000000d02407547 */ /* 0x000fea000b800000 */
[----:B------:R-:W1:Y:S01]  /*37d0*/  LDC R0, c[0x0][0xb30] ;  /* 0x0002cc00ff007b82 */ /* 0x000e620000000800 */
[----:B------:R-:W2:Y:S01]  /*37e0*/  LDCU.64 UR8, c[0x0][0x888] ;  /* 0x00011100ff0877ac */ /* 0x000ea20008000a00 */
[----:B------:R-:W-:Y:S02]  /*37f0*/  HFMA2 R29, -RZ, RZ, 0, 0 ;  /* 0x00000000ff1d7431 */ /* 0x000fe400000001ff */
[----:B------:R-:W-:Y:S01]  /*3800*/  IMAD.MOV.U32 R31, RZ, RZ, 0x1 ;  /* 0x00000001ff1f7424 */ /* 0x000fe200078e00ff */
[----:B------:R-:W-:Y:S01]  /*3810*/  MOV R23, 0x2000 ;  /* 0x0000200000177802 */ /* 0x000fe20000000f00 */
[----:B------:R-:W4:Y:S01]  /*3820*/  LDCU.64 UR4, c[0x0][0x890] ;  /* 0x00011200ff0477ac */ /* 0x000f220008000a00 */
[----:B------:R-:W-:Y:S01]  /*3830*/  IMAD.MOV.U32 R30, RZ, RZ, RZ ;  /* 0x000000ffff1e7224 */ /* 0x000fe200078e00ff */
[----:B------:R-:W3:Y:S01]  /*3840*/  LDC R19, c[0x0][0x370] ;  /* 0x0000dc00ff137b82 */ /* 0x000ee20000000800 */
[----:B------:R-:W-:Y:S01]  /*3850*/  UMOV UR7, 0x400 ;  /* 0x0000040000077882 */ /* 0x000fe20000000000 */
[----:B------:R-:W-:-:S02]  /*3860*/  UPLOP3.LUT UP1, UPT, UPT, UPT, UPT, 0x40, 0x4 ;  /* 0x000000000004789c */ /* 0x000fc40003f2e870 */
[----:B------:R-:W-:-:S04]  /*3870*/  ULEA UR7, UR37, UR7, 0x18 ;  /* 0x0000000725077291 */ /* 0x000fc8000f8ec0ff */
[----:B------:R-:W3:Y:S01]  /*3880*/  LDC R2, c[0x0][0xb0c] ;  /* 0x0002c300ff027b82 */ /* 0x000ee20000000800 */
[----:B------:R-:W-:Y:S02]  /*3890*/  UIADD3 UR13, UPT, UPT, UR7, 0x48, URZ ;  /* 0x00000048070d7890 */ /* 0x000fe4000fffe0ff */
[----:B--2---:R-:W-:Y:S02]  /*38a0*/  UISETP.NE.U32.AND UP2, UPT, UR8, URZ, UPT ;  /* 0x000000ff0800728c */ /* 0x004fe4000bf45070 */
[----:B------:R-:W-:Y:S02]  /*38b0*/  UIADD3 UR17, UPT, UPT, UR7, 0x40, URZ ;  /* 0x0000004007117890 */ /* 0x000fe4000fffe0ff */
[----:B----4-:R-:W-:Y:S01]  /*38c0*/  UISETP.NE.U32.AND UP3, UPT, UR4, URZ, UPT ;  /* 0x000000ff0400728c */ /* 0x010fe2000bf65070 */
[----:B------:R-:W2:Y:S01]  /*38d0*/  LDC R18, c[0x0][0xb20] ;  /* 0x0002c800ff127b82 */ /* 0x000ea20000000800 */
[----:B-1----:R-:W-:Y:S01]  /*38e0*/  ISETP.NE.AND P1, PT, R0, 0x1, PT ;  /* 0x000000010000780c */ /* 0x002fe20003f25270 */
[----:B------:R-:W-:-:S02]  /*38f0*/  UISETP.NE.AND.EX UP2, UPT, UR9, URZ, UPT, UP2 ;  /* 0x000000ff0900728c */ /* 0x000fc4000bf45320 */
[----:B------:R-:W-:Y:S02]  /*3900*/  UPRMT UR13, UR37, 0x654, UR13 ;  /* 0x00000654250d7896 */ /* 0x000fe4000800000d */
[----:B------:R-:W-:Y:S02]  /*3910*/  UISETP.NE.AND.EX UP3, UPT, UR5, URZ, UPT, UP3 ;  /* 0x000000ff0500728c */ /* 0x000fe4000bf65330 */
[----:B------:R-:W1:Y:S08]  /*3920*/  LDC.64 R32, c[0x0][0x348] ;  /* 0x0000d200ff207b82 */ /* 0x000e700000000a00 */
[----:B------:R-:W4:Y:S08]  /*3930*/  LDC.64 R16, c[0x0][0xb10] ;  /* 0x0002c400ff107b82 */ /* 0x000f300000000a00 */
[----:B------:R-:W1:Y:S08]  /*3940*/  LDC.64 R6, c[0x0][0xb18] ;  /* 0x0002c600ff067b82 */ /* 0x000e700000000a00 */
[----:B------:R-:W1:Y:S08]  /*3950*/  LDC.64 R4, c[0x0][0xb28] ;  /* 0x0002ca00ff047b82 */ /* 0x000e700000000a00 */
[----:B--23--:R-:W1:Y:S02]  /*3960*/  LDC R22, c[0x0][0x374] ;  /* 0x0000dd00ff167b82 */ /* 0x00ce640000000800 */
.L_x_76:
[C---:B------:R-:W-:Y:S02]  /*3970*/  LEA R0, R30.reuse, UR7, 0x3 ;  /* 0x000000071e007c11 */ /* 0x040fe4000f8e18ff */
[----:B------:R-:W-:Y:S02]  /*3980*/  SHF.L.U32 R3, R29, 0x1f, RZ ;  /* 0x0000001f1d037819 */ /* 0x000fe400000006ff */
[----:B------:R-:W-:Y:S02]  /*3990*/  LEA R24, R30, UR7, 0x4 ;  /* 0x000000071e187c11 */ /* 0x000fe4000f8e20ff */
[----:B--2---:R-:W2:Y:S02]  /*39a0*/  SYNCS.PHASECHK.TRANS64.TRYWAIT P0, [R0+URZ+0x70], R3 ;  /* 0x00007003000075a7 */ /* 0x004ea400080011ff */
[----:B--2---:R-:W-:Y:S05]  /*39b0*/  @!P0 BRA `(.L_x_68) ;  /* 0x0000004c00548947 */ /* 0x004fea0003800000 */
.L_x_133:
[----:B------:R-:W-:Y:S01]  /*39c0*/  ISETP.GE.AND P0, PT, R72, 0x1, PT ;  /* 0x000000014800780c */ /* 0x000fe20003f06270 */
[----:B------:R-:W3:Y:S01]  /*39d0*/  LDS.128 R24, [R24+0x100] ;  /* 0x0001000018187984 */ /* 0x000ee20000000c00 */
[----:B--2---:R-:W-:Y:S01]  /*39e0*/  VIADD R0, R0, 0x80 ;  /* 0x0000008000007836 */ /* 0x004fe20000000000 */
[----:B------:R-:W-:Y:S01]  /*39f0*/  @!PT LDS RZ, [RZ] ;  /* 0x00000000fffff984 */ /* 0x000fe20000000800 */
[----:B------:R-:W-:Y:S01]  /*3a00*/  @!PT LDS RZ, [RZ] ;  /* 0x00000000fffff984 */ /* 0x000fe20000000800 */
[----:B------:R-:W-:Y:S01]  /*3a10*/  @!PT LDS RZ, [RZ] ;  /* 0x00000000fffff984 */ /* 0x000fe20000000800 */
[----:B------:R-:W-:Y:S01]  /*3a20*/  @!PT LDS RZ, [RZ] ;  /* 0x00000000fffff984 */ /* 0x000fe20000000800 */
[----:B------:R2:W-:Y:S06]  /*3a30*/  MEMBAR.ALL.CTA ;  /* 0x0000000000007992 */ /* 0x0005ec0000008000 */
[----:B--2---:R-:W2:Y:S01]  /*3a40*/  FENCE.VIEW.ASYNC.S ;  /* 0x00000000000073c6 */ /* 0x004ea20000000000 */
[----:B------:R-:W-:Y:S04]  /*3a50*/  PRMT R0, RZ, 0x654, R0 ;  /* 0x00000654ff007816 */ /* 0x000fe80000000000 */
[----:B--2---:R2:W-:Y:S01]  /*3a60*/  SYNCS.ARRIVE.TRANS64.RED.A1T0 RZ, [R0+URZ], RZ ;  /* 0x000000ff00ff79a7 */ /* 0x0045e200081004ff */
[----:B---3--:R-:W-:Y:S11]  /*3a70*/  LOP3.LUT P3, RZ, R26, 0x1, RZ, 0xc0, !PT ;  /* 0x000000011aff7812 */ /* 0x008ff6000786c0ff */
[----:B------:R-:W-:Y:S02]  /*3a80*/  @!UPT UIADD3 URZ, UPT, UPT, URZ, URZ, URZ ;  /* 0x000000fffffff290 */ /* 0x000fe4000fffe0ff */
[----:B------:R-:W-:Y:S02]  /*3a90*/  @P3 MOV R13, R24 ;  /* 0x00000018000d3202 */ /* 0x000fe40000000f00 */
[----:B------:R-:W-:Y:S01]  /*3aa0*/  @P3 LOP3.LUT R8, R25, 0xffff, RZ, 0xc0, !PT ;  /* 0x0000ffff19083812 */ /* 0x000fe200078ec0ff */
[----:B--2---:R-:W-:Y:S06]  /*3ab0*/  @!P0 BRA `(.L_x_69) ;  /* 0x0000000000a48947 */ /* 0x004fec0003800000 */
[----:B-1----:R-:W-:Y:S01]  /*3ac0*/  IMAD.HI.U32 R35, R22, R7, RZ ;  /* 0x0000000716237227 */ /* 0x002fe200078e00ff */
[----:B------:R-:W-:Y:S02]  /*3ad0*/  ISETP.NE.AND P0, PT, R6, 0x1, PT ;  /* 0x000000010600780c */ /* 0x000fe40003f05270 */
[----:B------:R-:W-:Y:S01]  /*3ae0*/  ISETP.NE.AND P2, PT, R72, 0x1, PT ;  /* 0x000000014800780c */ /* 0x000fe20003f45270 */
[----:B----4-:R-:W-:Y:S01]  /*3af0*/  IMAD.HI.U32 R34, R19, R16, RZ ;  /* 0x0000001013227227 */ /* 0x010fe200078e00ff */
[----:B------:R-:W-:Y:S02]  /*3b00*/  SHF.R.U32.HI R35, RZ, R18, R35 ;  /* 0x00000012ff237219 */ /* 0x000fe40000011623 */
[----:B------:R-:W-:Y:S01]  /*3b10*/  ISETP.NE.AND P4, PT, R2, 0x1, PT ;  /* 0x000000010200780c */ /* 0x000fe20003f85270 */
[----:B------:R-:W-:Y:S01]  /*3b20*/  IMAD.HI.U32 R36, R13, R16, RZ ;  /* 0x000000100d247227 */ /* 0x000fe200078e00ff */
[----:B------:R-:W-:Y:S02]  /*3b30*/  SHF.R.U32.HI R34, RZ, R17, R34 ;  /* 0x00000011ff227219 */ /* 0x000fe40000011622 */
[----:B------:R-:W-:Y:S01]  /*3b40*/  SEL R3, R22, R35, !P0 ;  /* 0x0000002316037207 */ /* 0x000fe20004000000 */
[C---:B------:R-:W-:Y:S01]  /*3b50*/  IMAD.HI.U32 R35, R8.reuse, R7, RZ ;  /* 0x0000000708237227 */ /* 0x040fe200078e00ff */
[----:B------:R-:W-:Y:S02]  /*3b60*/  SEL R11, R19, R34, !P4 ;  /* 0x00000022130b7207 */ /* 0x000fe40006000000 */
[----:B------:R-:W-:Y:S01]  /*3b70*/  SHF.R.U32.HI R36, RZ, R17, R36 ;  /* 0x00000011ff247219 */ /* 0x000fe20000011624 */
[----:B------:R-:W-:Y:S01]  /*3b80*/  IMAD.HI.U32 R38, R3, R4, RZ ;  /* 0x0000000403267227 */ /* 0x000fe200078e00ff */
[----:B------:R-:W-:Y:S03]  /*3b90*/  SHF.R.U32.HI R35, RZ, R18, R35 ;  /* 0x00000012ff237219 */ /* 0x000fe60000011623 */
[----:B------:R-:W-:Y:S01]  /*3ba0*/  IMAD.HI.U32 R34, R11, R4, RZ ;  /* 0x000000040b227227 */ /* 0x000fe200078e00ff */
[----:B------:R-:W-:Y:S02]  /*3bb0*/  @P2 SHF.R.U32.HI R3, RZ, R5, R38 ;  /* 0x00000005ff032219 */ /* 0x000fe40000011626 */
[----:B------:R-:W-:Y:S02]  /*3bc0*/  SEL R9, R8, R35, !P0 ;  /* 0x0000002308097207 */ /* 0x000fe40004000000 */
[----:B------:R-:W-:Y:S01]  /*3bd0*/  @P2 SHF.R.U32.HI R11, RZ, R5, R34 ;  /* 0x00000005ff0b2219 */ /* 0x000fe20000011622 */
[C---:B------:R-:W-:Y:S01]  /*3be0*/  IMAD R10, R72.reuse, R3, RZ ;  /* 0x00000003480a7224 */ /* 0x040fe200078e02ff */
[----:B------:R-:W-:Y:S01]  /*3bf0*/  SEL R3, R13, R36, !P4 ;  /* 0x000000240d037207 */ /* 0x000fe20006000000 */
[C---:B------:R-:W-:Y:S03]  /*3c00*/  IMAD.HI.U32 R14, R9.reuse, R4, RZ ;  /* 0x00000004090e7227 */ /* 0x040fe600078e00ff */
[----:B------:R-:W-:Y:S01]  /*3c10*/  ISETP.GE.AND P0, PT, R9, R10, PT ;  /* 0x0000000a0900720c */ /* 0x000fe20003f06270 */
[C---:B------:R-:W-:Y:S01]  /*3c20*/  IMAD R12, R72.reuse, R11, RZ ;  /* 0x0000000b480c7224 */ /* 0x040fe200078e02ff */
[-C--:B------:R-:W-:Y:S04]  /*3c30*/  SHF.R.U32.HI R14, RZ, R5.reuse, R14 ;  /* 0x00000005ff0e7219 */ /* 0x080fe8000001160e */
[----:B------:R-:W-:Y:S02]  /*3c40*/  ISETP.GE.OR P0, PT, R3, R12, P0 ;  /* 0x0000000c0300720c */ /* 0x000fe40000706670 */
[----:B------:R-:W-:Y:S05]  /*3c50*/  SEL R15, R9, R14, !P2 ;  /* 0x0000000e090f7207 */ /* 0x000fea0005000000 */
[----:B------:R-:W-:Y:S04]  /*3c60*/  IMAD.MOV R14, RZ, RZ, -R15 ;  /* 0x000000ffff0e7224 */ /* 0x000fe800078e0a0f */
[----:B------:R-:W-:Y:S02]  /*3c70*/  IMAD R14, R72, R14, R9 ;  /* 0x0000000e480e7224 */ /* 0x000fe400078e0209 */
[C---:B------:R-:W-:Y:S05]  /*3c80*/  @!P0 IMAD.HI.U32 R10, R3.reuse, R4, RZ ;  /* 0x00000004030a8227 */ /* 0x040fea00078e00ff */
[----:B------:R-:W-:Y:S04]  /*3c90*/  @!P0 SHF.R.U32.HI R10, RZ, R5, R10 ;  /* 0x00000005ff0a8219 */ /* 0x000fe8000001160a */
[----:B------:R-:W-:Y:S01]  /*3ca0*/  @!P0 SEL R0, R3, R10, !P2 ;  /* 0x0000000a03008207 */ /* 0x000fe20005000000 */
[----:B------:R-:W-:Y:S03]  /*3cb0*/  IMAD.MOV R10, RZ, RZ, -R3 ;  /* 0x000000ffff0a7224 */ /* 0x000fe600078e0a03 */
[----:B------:R-:W-:Y:S01]  /*3cc0*/  @!P0 IADD3 R15, PT, PT, R15, -R0, RZ ;  /* 0x800000000f0f8210 */ /* 0x000fe20007ffe0ff */
[----:B------:R-:W-:Y:S01]  /*3cd0*/  @!P0 IMAD R0, R11, R14, R0 ;  /* 0x0000000e0b008224 */ /* 0x000fe200078e0200 */
[----:B------:R-:W-:Y:S01]  /*3ce0*/  IADD3 R11, PT, PT, -R9, RZ, RZ ;  /* 0x000000ff090b7210 */ /* 0x000fe20007ffe1ff */
[----:B------:R-:W-:Y:S02]  /*3cf0*/  IMAD R13, R2, R10, R13 ;  /* 0x0000000a020d7224 */ /* 0x000fe400078e020d */
[----:B------:R-:W-:Y:S02]  /*3d00*/  @!P0 IMAD R9, R15, R72, R3 ;  /* 0x000000480f098224 */ /* 0x000fe400078e0203 */
[----:B------:R-:W-:Y:S02]  /*3d10*/  @!P0 IMAD.MOV.U32 R3, RZ, RZ, R0 ;  /* 0x000000ffff038224 */ /* 0x000fe400078e0000 */
[----:B------:R-:W-:Y:S02]  /*3d20*/  IMAD R8, R6, R11, R8 ;  /* 0x0000000b06087224 */ /* 0x000fe400078e0208 */
[----:B------:R-:W-:Y:S02]  /*3d30*/  IMAD R13, R3, R2, R13 ;  /* 0x00000002030d7224 */ /* 0x000fe400078e020d */
[----:B------:R-:W-:Y:S02]  /*3d40*/  IMAD R8, R9, R6, R8 ;  /* 0x0000000609087224 */ /* 0x000fe400078e0208 */
.L_x_69:
[----:B------:R-:W-:Y:S05]  /*3d50*/  BRA.U UP1, `(.L_x_70) ;  /* 0x0000000101107547 */ /* 0x000fea000b800000 */
[----:B------:R-:W-:Y:S04]  /*3d60*/  MOV R0, UR6 ;  /* 0x0000000600007c02 */ /* 0x000fe80008000f00 */
[----:B------:R-:W-:Y:S04]  /*3d70*/  SHF.L.U32 R3, R0, 0x1f, RZ ;  /* 0x0000001f00037819 */ /* 0x000fe800000006ff */
[----:B------:R-:W2:Y:S02]  /*3d80*/  SYNCS.PHASECHK.TRANS64.TRYWAIT P0, [UR7+0x68], R3 ;  /* 0x00006803ff0075a7 */ /* 0x000ea40008001107 */
[----:B--2---:R-:W-:Y:S05]  /*3d90*/  @!P0 BRA `(.L_x_71) ;  /* 0x0000004800708947 */ /* 0x004fea0003800000 */
.L_x_70:
[----:B------:R-:W-:Y:S02]  /*3da0*/  R2UR UR19, R21 ;  /* 0x00000000151372ca */ /* 0x000fe400000e0000 */
[----:B------:R-:W-:Y:S02]  /*3db0*/  R2UR UR18, R20 ;  /* 0x00000000141272ca */ /* 0x000fe400000e0000 */
[----:B------:R-:W-:Y:S02]  /*3dc0*/  ISETP.NE.U32.AND P2, PT, RZ, UR4, PT ;  /* 0x00000004ff007c0c */ /* 0x000fe4000bf45070 */
[----:B------:R-:W-:Y:S02]  /*3dd0*/  SHF.L.U32 R12, R31, 0x1f, RZ ;  /* 0x0000001f1f0c7819 */ /* 0x000fe400000006ff */
[----:B------:R-:W-:Y:S05]  /*3de0*/  ISETP.NE.AND.EX P2, PT, RZ, UR5, PT, P2 ;  /* 0x00000005ff007c0c */ /* 0x000fea000bf45320 */
[----:B------:R-:W-:Y:S02]  /*3df0*/  USHF.L.U32 UR19, UR19, 0x7, URZ ;  /* 0x0000000713137899 */ /* 0x000fe400080006ff */
[----:B------:R-:W-:Y:S01]  /*3e00*/  USHF.L.U32 UR18, UR18, 0x7, URZ ;  /* 0x0000000712127899 */ /* 0x000fe200080006ff */
[----:B------:R-:W-:Y:S11]  /*3e10*/  BRA.U !UP3, `(.L_x_72) ;  /* 0x000000010b347547 */ /* 0x000ff6000b800000 */
[----:B------:R-:W-:Y:S01]  /*3e20*/  UPLOP3.LUT UP0, UPT, UPT, UPT, UP2, 0x80, 0x8 ;  /* 0x000000000008789c */ /* 0x000fe20003f0f020 */
[----:B--2---:R-:W-:Y:S02]  /*3e30*/  HFMA2 R0, -RZ, RZ, 0, 5.9604644775390625e-08 ;  /* 0x00000001ff007431 */ /* 0x004fe400000001ff */
[----:B------:R-:W-:Y:S03]  /*3e40*/  IMAD.MOV.U32 R171, RZ, RZ, 0x1 ;  /* 0x00000001ffab7424 */ /* 0x000fe600078e00ff */
[----:B------:R-:W-:Y:S05]  /*3e50*/  PLOP3.LUT P0, PT, PT, PT, UP0, 0x80, 0x8 ;  /* 0x000000000008781c */ /* 0x000fea0003f0f008 */
[----:B------:R-:W2:Y:S01]  /*3e60*/  @UP0 LDCU.64 UR10, c[0x0][0x888] ;  /* 0x00011100ff0a07ac */ /* 0x000ea20008000a00 */
[----:B------:R-:W-:Y:S07]  /*3e70*/  @UP0 UIMAD UR8, UR36, UR4, URZ ;  /* 0x00000004240802a4 */ /* 0x000fee000f8e02ff */
[----:B------:R-:W-:Y:S01]  /*3e80*/  @!P0 PRMT R171, R0, 0x7610, R171 ;  /* 0x0000761000ab8816 */ /* 0x000fe200000000ab */
[----:B--2---:R-:W-:Y:S03]  /*3e90*/  @UP0 UIMAD.WIDE UR10, UR8, 0x4, UR10 ;  /* 0x00000004080a08a5 */ /* 0x004fe6000f8e020a */
[----:B------:R-:W2:Y:S03]  /*3ea0*/  @!UP0 LDCU UR8, c[0x0][0x880] ;  /* 0x00011000ff0887ac */ /* 0x000ea60008000800 */
[----:B------:R-:W-:Y:S01]  /*3eb0*/  IMAD.U32 R10, RZ, RZ, UR10 ;  /* 0x0000000aff0a7e24 */ /* 0x000fe2000f8e00ff */
[----:B------:R-:W-:Y:S05]  /*3ec0*/  MOV R11, UR11 ;  /* 0x0000000b000b7c02 */ /* 0x000fea0008000f00 */
[----:B-----5:R3:W5:Y:S02]  /*3ed0*/  @P0 LDG.E R81, desc[UR46][R10.64] ;  /* 0x0000002e0a510981 */ /* 0x020764000c1e1900 */
[----:B--23--:R-:W-:Y:S07]  /*3ee0*/  @!P0 IMAD.U32 R81, RZ, RZ, UR8 ;  /* 0x00000008ff518e24 */ /* 0x00cfee000f8e00ff */
.L_x_72:
[----:B-----5:R-:W-:Y:S01]  /*3ef0*/  @!P2 FSETP.EQ.AND P0, PT, R81, RZ, PT ;  /* 0x000000ff5100a20b */ /* 0x020fe20003f02000 */
[----:B------:R-:W-:Y:S01]  /*3f00*/  @!UPT UIADD3 URZ, UPT, UPT, URZ, URZ, URZ ;  /* 0x000000fffffff290 */ /* 0x000fe2000fffe0ff */
[----:B------:R-:W-:Y:S11]  /*3f10*/  @!P2 BRA `(.L_x_73) ;  /* 0x000000000014a947 */ /* 0x000ff60003800000 */
[----:B------:R-:W-:Y:S02]  /*3f20*/  LOP3.LUT P2, RZ, R171, 0xff, RZ, 0xc0, !PT ;  /* 0x000000ffabff7812 */ /* 0x000fe4000784c0ff */
[----:B------:R-:W-:Y:S04]  /*3f30*/  PLOP3.LUT P0, PT, PT, PT, UP0, 0x80, 0x8 ;  /* 0x000000000008781c */ /* 0x000fe80003f0f008 */
[----:B------:R-:W-:Y:S07]  /*3f40*/  PLOP3.LUT P0, PT, P0, PT, PT, 0x8, 0x80 ;  /* 0x000000000080781c */ /* 0x000fee000070e170 */
[----:B------:R-:W-:Y:S11]  /*3f50*/  @P2 FSETP.EQ.AND P0, PT, R81, RZ, PT ;  /* 0x000000ff5100220b */ /* 0x000ff60003f02000 */
[----:B------:R-:W-:Y:S02]  /*3f60*/  @!UPT UIADD3 URZ, UPT, UPT, URZ, URZ, URZ ;  /* 0x000000fffffff290 */ /* 0x000fe4000fffe0ff */
.L_x_73:
[----:B------:R-:W3:Y:S01]  /*3f70*/  SYNCS.PHASECHK.TRANS64.TRYWAIT P2, [UR7+0x50], R12 ;  /* 0x0000500cff0075a7 */ /* 0x000ee20008041107 */
[----:B------:R-:W-:Y:S04]  /*3f80*/  ELECT P4, URZ, PT ;  /* 0x0000000000ff782f */ /* 0x000fe80003880000 */
[----:B------:R-:W-:Y:S11]  /*3f90*/  PLOP3.LUT P4, PT, P0, P4, PT, 0xf2, 0x2f ;  /* 0x00000000002f781c */ /* 0x000ff60000789e72 */
[----:B------:R-:W-:Y:S02]  /*3fa0*/  @!UPT UIADD3 URZ, UPT, UPT, URZ, URZ, URZ ;  /* 0x000000fffffff290 */ /* 0x000fe4000fffe0ff */
[----:B-1----:R-:W-:Y:S05]  /*3fb0*/  @!P4 IADD3 R21, P0, PT, R32, 0x580, RZ ;  /* 0x000005802015c810 */ /* 0x002fea0007f1e0ff */
[----:B------:R-:W-:Y:S01]  /*3fc0*/  @!P4 IMAD.X R20, RZ, RZ, R33, P0 ;  /* 0x000000ffff14c224 */ /* 0x000fe200000e0621 */
[----:B---3--:R-:W-:Y:S07]  /*3fd0*/  @!P2 BRA `(.L_x_74) ;  /* 0x0000004400f8a947 */ /* 0x008fee0003800000 */
.L_x_136:
[----:B------:R-:W3:Y:S01]  /*3fe0*/  LDC.64 R14, c[0x0][0xb10] ;  /* 0x0002c400ff0e7b82 */ /* 0x000ee20000000a00 */
[----:B------:R-:W-:Y:S01]  /*3ff0*/  @!P4 R2UR UR8, R20 ;  /* 0x000000001408c2ca */ /* 0x000fe200000e0000 */
[----:B------:R-:W-:Y:S01]  /*4000*/  VOTEU.ALL UP1, P4 ;  /* 0x0000000000ff7886 */ /* 0x000fe20002020000 */
[----:B------:R-:W-:Y:S01]  /*4010*/  @!P4 R2UR UR9, R21 ;  /* 0x000000001509c2ca */ /* 0x000fe200000e0000 */
[----:B------:R-:W-:Y:S01]  /*4020*/  UMOV UR10, 0x0 ;  /* 0x00000000000a7882 */ /* 0x000fe20000000000 */
[----:B------:R-:W-:Y:S03]  /*4030*/  UMOV UR11, 0x10000000 ;  /* 0x10000000000b7882 */ /* 0x000fe60000000000 */
[----:B------:R-:W5:Y:S01]  /*4040*/  LDC.64 R10, c[0x0][0xb18] ;  /* 0x0002c600ff0a7b82 */ /* 0x000f620000000a00 */
[----:B------:R-:W-:Y:S01]  /*4050*/  @!UP1 UIADD3 UR16, UPT, UPT, UR7, 0x200, URZ ;  /* 0x0000020007109890 */ /* 0x000fe2000fffe0ff */
[----:B------:R-:W-:Y:S01]  /*4060*/  @P3 SHF.R.U32.HI R28, RZ, 0x10, R25 ;  /* 0x00000010ff1c3819 */ /* 0x000fe20000011619 */
[----:B------:R-:W-:Y:S01]  /*4070*/  VOTEU.ALL UP1, P4 ;  /* 0x0000000000ff7886 */ /* 0x000fe20002020000 */
[----:B------:R-:W-:Y:S01]  /*4080*/  UMOV UR20, UR36 ;  /* 0x0000002400147c82 */ /* 0x000fe20008000000 */
[----:B------:R-:W-:Y:S03]  /*4090*/  VIADD R30, R30, 0x1 ;  /* 0x000000011e1e7836 */ /* 0x000fe60000000000 */
[----:B--2---:R-:W2:Y:S01]  /*40a0*/  @!P1 LDC R0, c[0x0][0xb20] ;  /* 0x0002c800ff009b82 */ /* 0x004ea20000000800 */
[----:B------:R-:W-:Y:S01]  /*40b0*/  IMAD.U32 R21, RZ, RZ, UR8 ;  /* 0x00000008ff157e24 */ /* 0x000fe2000f8e00ff */
[----:B------:R-:W-:Y:S06]  /*40c0*/  UPRMT UR8, UR37, 0x654, UR17 ;  /* 0x0000065425087896 */ /* 0x000fec0008000011 */
[----:B-1----:R-:W1:Y:S01]  /*40d0*/  @!P1 LDC R3, c[0x0][0xb0c] ;  /* 0x0002c300ff039b82 */ /* 0x002e620000000800 */
[----:B------:R-:W-:Y:S01]  /*40e0*/  IMAD.U32 R20, RZ, RZ, UR9 ;  /* 0x00000009ff147e24 */ /* 0x000fe2000f8e00ff */
[----:B------:R-:W-:Y:S04]  /*40f0*/  @!P4 R2UR UR15, R21 ;  /* 0x00000000150fc2ca */ /* 0x000fe800000e0000 */
[----:B------:R-:W-:Y:S01]  /*4100*/  @!P4 R2UR UR14, R20 ;  /* 0x00000000140ec2ca */ /* 0x000fe200000e0000 */
[----:B------:R-:W-:Y:S11]  /*4110*/  @!P4 IMAD.MOV.U32 R20, RZ, RZ, 0x2000 ;  /* 0x00002000ff14c424 */ /* 0x000ff600078e00ff */
[----:B------:R-:W-:Y:S01]  /*4120*/  @!UPT UIADD3 URZ, UPT, UPT, URZ, URZ, URZ ;  /* 0x000000fffffff290 */ /* 0x000fe2000fffe0ff */
[----:B------:R1:W-:Y:S01]  /*4130*/  @!UP1 UTMALDG.3D [UR16], [UR14], desc[UR10] ;  /* 0x00000a100e0095b4 */ /* 0x0003e20008011000 */
[----:B------:R1:W-:Y:S02]  /*4140*/  @!P4 SYNCS.ARRIVE.TRANS64.RED.A0TR RZ, [UR7+0x40], R20 ;  /* 0x00004014ffffc9a7 */ /* 0x0003e40008300407 */
[----:B-1----:R-:W-:Y:S01]  /*4150*/  @!P1 ISETP.NE.AND P2, PT, R3, 0x1, PT ;  /* 0x000000010300980c */ /* 0x002fe20003f45270 */
[C---:B---3--:R-:W-:Y:S01]  /*4160*/  @!P1 IMAD.HI.U32 R14, R13.reuse, R14, RZ ;  /* 0x0000000e0d0e9227 */ /* 0x048fe200078e00ff */
[----:B-----5:R-:W-:Y:S03]  /*4170*/  @!P1 ISETP.NE.AND P0, PT, R10, 0x1, PT ;  /* 0x000000010a00980c */ /* 0x020fe60003f05270 */
[C---:B------:R-:W-:Y:S01]  /*4180*/  @!P1 IMAD.HI.U32 R11, R8.reuse, R11, RZ ;  /* 0x0000000b080b9227 */ /* 0x040fe200078e00ff */
[----:B------:R-:W-:Y:S04]  /*4190*/  @!P1 SHF.R.U32.HI R14, RZ, R15, R14 ;  /* 0x0000000fff0e9219 */ /* 0x000fe8000001160e */
[----:B--2---:R-:W-:Y:S01]  /*41a0*/  @!P1 SHF.R.U32.HI R9, RZ, R0, R11 ;  /* 0x00000000ff099219 */ /* 0x004fe2000001160b */
[----:B------:R-:W-:Y:S01]  /*41b0*/  SYNCS.ARRIVE.TRANS64.RED.A1T0 RZ, [UR8], RZ ;  /* 0x000000ffffff79a7 */ /* 0x000fe20008100408 */
[----:B------:R-:W-:Y:S02]  /*41c0*/  @!P1 SEL R14, R13, R14, !P2 ;  /* 0x0000000e0d0e9207 */ /* 0x000fe40005000000 */
[----:B------:R-:W-:Y:S01]  /*41d0*/  @!P1 SEL R9, R8, R9, !P0 ;  /* 0x0000000908099207 */ /* 0x000fe20004000000 */
[----:B------:R-:W1:Y:S04]  /*41e0*/  SYNCS.PHASECHK.TRANS64.TRYWAIT P5, [UR7+0x58], R12 ;  /* 0x0000580cff0075a7 */ /* 0x000e6800080a1107 */
[----:B------:R-:W-:Y:S02]  /*41f0*/  @!P1 IMAD.IADD R0, R9, 0x1, -R14 ;  /* 0x0000000109009824 */ /* 0x000fe400078e0a0e */
[----:B------:R-:W-:Y:S02]  /*4200*/  @!P1 IMAD.IADD R9, R14, 0x1, -R9 ;  /* 0x000000010e099824 */ /* 0x000fe400078e0a09 */
[----:B------:R-:W-:Y:S02]  /*4210*/  @!P1 IMAD R13, R0, R3, R13 ;  /* 0x00000003000d9224 */ /* 0x000fe400078e020d */
[----:B------:R-:W-:Y:S01]  /*4220*/  @!P1 IMAD R8, R9, R10, R8 ;  /* 0x0000000a09089224 */ /* 0x000fe200078e0208 */
[----:B-1----:R-:W-:Y:S06]  /*4230*/  @!P5 BRA `(.L_x_75) ;  /* 0x000000440078d947 */ /* 0x002fec0003800000 */
.L_x_138:
[----:B-1----:R-:W-:Y:S01]  /*4240*/  @!P4 IADD3 R3, P0, PT, R32, 0x580, RZ ;  /* 0x000005802003c810 */ /* 0x002fe20007f1e0ff */
[----:B------:R-:W-:Y:S01]  /*4250*/  VOTEU.ALL UP1, P4 ;  /* 0x0000000000ff7886 */ /* 0x000fe20002020000 */
[----:B------:R-:W-:Y:S01]  /*4260*/  UMOV UR20, 0x0 ;  /* 0x0000000000147882 */ /* 0x000fe20000000000 */
[----:B------:R-:W-:Y:S01]  /*4270*/  UMOV UR21, 0x10000000 ;  /* 0x1000000000157882 */ /* 0x000fe20000000000 */
[----:B------:R-:W-:Y:S01]  /*4280*/  @!P4 R2UR UR9, R3 ;  /* 0x000000000309c2ca */ /* 0x000fe200000e0000 */
[----:B------:R-:W-:Y:S01]  /*4290*/  @!P4 IMAD.X R0, RZ, RZ, R33, P0 ;  /* 0x000000ffff00c224 */ /* 0x000fe200000e0621 */
[----:B------:R-:W-:Y:S01]  /*42a0*/  @!UP1 UIADD3 UR10, UPT, UPT, UR18, 0x40, URZ ;  /* 0x00000040120a9890 */ /* 0x000fe2000fffe0ff */
[----:B------:R-:W-:Y:S01]  /*42b0*/  ISETP.NE.AND P0, PT, R30, 0x2, PT ;  /* 0x000000021e00780c */ /* 0x000fe20003f05270 */
[----:B------:R-:W-:Y:S01]  /*42c0*/  UMOV UR11, UR19 ;  /* 0x00000013000b7c82 */ /* 0x000fe20008000000 */
[----:B------:R-:W-:Y:S01]  /*42d0*/  UMOV UR12, UR36 ;  /* 0x00000024000c7c82 */ /* 0x000fe20008000000 */
[----:B------:R-:W-:Y:S01]  /*42e0*/  @!P4 R2UR UR8, R0 ;  /* 0x000000000008c2ca */ /* 0x000fe200000e0000 */
[----:B------:R-:W-:Y:S01]  /*42f0*/  IMAD.IADD R20, R8, 0x1, R147 ;  /* 0x0000000108147824 */ /* 0x000fe200078e0293 */
[----:B------:R-:W-:Y:S01]  /*4300*/  @P3 R2UR UR36, R28 ;  /* 0x000000001c2432ca */ /* 0x000fe200000e0000 */
[----:B------:R-:W-:Y:S01]  /*4310*/  IMAD.IADD R21, R13, 0x1, R170 ;  /* 0x000000010d157824 */ /* 0x000fe200078e02aa */
[----:B------:R-:W-:Y:S02]  /*4320*/  SEL R0, RZ, 0x1, P0 ;  /* 0x00000001ff007807 */ /* 0x000fe40000000000 */
[----:B------:R-:W-:Y:S01]  /*4330*/  LOP3.LUT R31, R31, 0x1, RZ, 0x3c, !PT ;  /* 0x000000011f1f7812 */ /* 0x000fe200078e3cff */
[----:B------:R-:W-:Y:S01]  /*4340*/  IMAD.U32 R10, RZ, RZ, UR9 ;  /* 0x00000009ff0a7e24 */ /* 0x000fe2000f8e00ff */
[----:B------:R-:W-:Y:S01]  /*4350*/  @!UP1 UIADD3 UR9, UPT, UPT, UR7, 0x48, URZ ;  /* 0x0000004807099890 */ /* 0x000fe2000fffe0ff */
[----:B------:R-:W-:Y:S02]  /*4360*/  LOP3.LUT R29, R29, R0, RZ, 0x3c, !PT ;  /* 0x000000001d1d7212 */ /* 0x000fe400078e3cff */
[----:B------:R-:W-:Y:S02]  /*4370*/  SEL R30, R30, RZ, P0 ;  /* 0x000000ff1e1e7207 */ /* 0x000fe40000000000 */
[----:B------:R-:W-:Y:S01]  /*4380*/  IMAD.U32 R11, RZ, RZ, UR8 ;  /* 0x00000008ff0b7e24 */ /* 0x000fe2000f8e00ff */
[----:B------:R-:W-:Y:S01]  /*4390*/  @!P4 R2UR UR14, R10 ;  /* 0x000000000a0ec2ca */ /* 0x000fe200000e0000 */
[----:B------:R-:W-:Y:S01]  /*43a0*/  @!UP1 UIADD3 UR8, UPT, UPT, UR7, 0x2200, URZ ;  /* 0x0000220007089890 */ /* 0x000fe2000fffe0ff */
[----:B------:R-:W-:Y:S02]  /*43b0*/  VOTEU.ALL UP1, P4 ;  /* 0x0000000000ff7886 */ /* 0x000fe40002020000 */
[----:B------:R-:W-:Y:S11]  /*43c0*/  @!P4 R2UR UR15, R11 ;  /* 0x000000000b0fc2ca */ /* 0x000ff600000e0000 */
[----:B------:R-:W-:Y:S02]  /*43d0*/  @!UPT UIADD3 URZ, UPT, UPT, URZ, URZ, URZ ;  /* 0x000000fffffff290 */ /* 0x000fe4000fffe0ff */
[----:B------:R2:W-:Y:S01]  /*43e0*/  @!UP1 UTMALDG.3D [UR8], [UR14], desc[UR20] ;  /* 0x000014080e0095b4 */ /* 0x0005e20008011000 */
[----:B------:R2:W-:Y:S01]  /*43f0*/  @!P4 SYNCS.ARRIVE.TRANS64.RED.A0TR RZ, [UR7+0x48], R23 ;  /* 0x00004817ffffc9a7 */ /* 0x0005e20008300407 */
[----:B------:R-:W-:Y:S01]  /*4400*/  UPLOP3.LUT UP1, UPT, UPT, UPT, UPT, 0x80, 0x8 ;  /* 0x000000000008789c */ /* 0x000fe20003f2f070 */
[----:B------:R-:W-:Y:S01]  /*4410*/  SYNCS.ARRIVE.TRANS64.RED.A1T0 RZ, [UR13], RZ ;  /* 0x000000ffffff79a7 */ /* 0x000fe2000810040d */
[----:B------:R-:W-:Y:S09]  /*4420*/  @P3 BRA `(.L_x_76) ;  /* 0xfffffff400503947 */ /* 0x000ff2000383ffff */
[----:B------:R-:W-:-:S04]  /*4430*/  SHF.L.U32 R3, R31, 0x1f, RZ ;  /* 0x0000001f1f037819 */ /* 0x000fc800000006ff */
[----:B------:R-:W1:Y:S02]  /*4440*/  SYNCS.PHASECHK.TRANS64.TRYWAIT P0, [UR7+0x50], R3 ;  /* 0x00005003ff0075a7 */ /* 0x000e640008001107 */
[----:B-1----:R-:W-:Y:S05]  /*4450*/  @!P0 BRA `(.L_x_77) ;  /* 0x0000004400088947 */ /* 0x002fea0003800000 */
.L_x_140:
[----:B-1----:R-:W-:-:S07]  /*4460*/  MOV R0, UR7 ;  /* 0x0000000700007c02 */ /* 0x002fce0008000f00 */
.L_x_78:
[----:B-1----:R-:W-:-:S04]  /*4470*/  SHF.L.U32 R3, R31, 0x1f, RZ ;  /* 0x0000001f1f037819 */ /* 0x002fc800000006ff */
[----:B------:R1:W3:Y:S03]  /*4480*/  SYNCS.PHASECHK.TRANS64.TRYWAIT P0, [R0+URZ+0x58], R3 ;  /* 0x00005803000075a7 */ /* 0x0002e600080011ff */
[----:B---3--:R-:W-:Y:S05]  /*4490*/  @!P0 NANOSLEEP.SYNCS 0x989680 ;  /* 0x009896800000895d */ /* 0x008fea0003900000 */
[----:B------:R-:W3:Y:S02]  /*44a0*/  @!P0 SYNCS.PHASECHK.TRANS64 P0, [R0+URZ+0x58], R3 ;  /* 0x00005803000085a7 */ /* 0x000ee400080010ff */
[----:B--23--:R-:W-:Y:S05]  /*44b0*/  @P0 EXIT ;  /* 0x000000000000094d */ /* 0x00cfea0003800000 */
[----:B------:R-:W-:Y:S05]  /*44c0*/  BRA `(.L_x_78) ;  /* 0xfffffffc00e87947 */ /* 0x000fea000383ffff */
.L_x_67:
[----:B------:R-:W-:-:S06]  /*44d0*/  UISETP.GE.AND UP1, UPT, UR8, 0x4, UPT ;  /* 0x000000040800788c */ /* 0x000fcc000bf26270 */
[----:B------:R-:W-:-:S13]  /*44e0*/  PLOP3.LUT P0, PT, PT, PT, UP1, 0x80, 0x8 ;  /* 0x000000000008781c */ /* 0x000fda0003f0f018 */
[----:B------:R-:W-:Y:S05]  /*44f0*/  @!P0 EXIT ;  /* 0x000000000000894d */ /* 0x000fea0003800000 */
[----:B------:R-:W-:Y:S01]  /*4500*/  BAR.SYNC.DEFER_BLOCKING 0x6, 0xa0 ;  /* 0x0182800000007b1d */ /* 0x000fe20000010000 */
[C---:B------:R-:W-:Y:S01]  /*4510*/  IMAD.SHL.U32 R3, R189.reuse, 0x40, RZ ;  /* 0x00000040bd037824 */ /* 0x040fe200078e00ff */
[C---:B------:R-:W-:Y:S01]  /*4520*/  LOP3.LUT R193, R189.reuse, 0x60, RZ, 0xc0, !PT ;  /* 0x00000060bdc17812 */ /* 0x040fe200078ec0ff */
[C---:B------:R-:W-:Y:S01]  /*4530*/  IMAD.SHL.U32 R172, R189.reuse, 0x8, RZ ;  /* 0x00000008bdac7824 */ /* 0x040fe200078e00ff */
[C---:B------:R-:W-:Y:S01]  /*4540*/  LOP3.LUT R191, R189.reuse, 0x2, RZ, 0xc0, !PT ;  /* 0x00000002bdbf7812 */ /* 0x040fe200078ec0ff */
[----:B------:R-:W-:Y:S01]  /*4550*/  IMAD.U32 R79, R189, 0x10000, RZ ;  /* 0x00010000bd4f7824 */ /* 0x000fe200078e00ff */
[----:B------:R-:W-:Y:S02]  /*4560*/  UMOV UR49, 0x400 ;  /* 0x0000040000317882 */ /* 0x000fe40000000000 */
[----:B------:R-:W1:Y:S01]  /*4570*/  LDC R177, c[0x0][0x370] ;  /* 0x0000dc00ffb17b82 */ /* 0x000e620000000800 */
[----:B------:R-:W-:Y:S01]  /*4580*/  ULEA UR49, UR37, UR49, 0x18 ;  /* 0x0000003125317291 */ /* 0x000fe2000f8ec0ff */
[----:B------:R-:W-:Y:S01]  /*4590*/  LOP3.LUT R5, R3, 0x180, RZ, 0xc0, !PT ;  /* 0x0000018003057812 */ /* 0x000fe200078ec0ff */
[----:B------:R-:W-:Y:S01]  /*45a0*/  HFMA2 R195, -RZ, RZ, 0, 0 ;  /* 0x00000000ffc37431 */ /* 0x000fe200000001ff */
[----:B------:R-:W-:Y:S01]  /*45b0*/  LOP3.LUT R79, R79, 0x600000, RZ, 0xc0, !PT ;  /* 0x006000004f4f7812 */ /* 0x000fe200078ec0ff */
[----:B------:R-:W-:Y:S01]  /*45c0*/  UIADD3 UR4, UPT, UPT, UR49, 0x4200, URZ ;  /* 0x0000420031047890 */ /* 0x000fe2000fffe0ff */
[----:B------:R-:W-:Y:S01]  /*45d0*/  LOP3.LUT R172, R5, 0x30, R172, 0xf8, !PT ;  /* 0x0000003005ac7812 */ /* 0x000fe200078ef8ac */
[----:B------:R-:W-:Y:S01]  /*45e0*/  IMAD.MOV.U32 R76, RZ, RZ, RZ ;  /* 0x000000ffff4c7224 */ /* 0x000fe200078e00ff */
[----:B------:R-:W2:Y:S01]  /*45f0*/  LDC R74, c[0x0][0xb0c] ;  /* 0x0002c300ff4a7b82 */ /* 0x000ea20000000800 */
[----:B------:R-:W-:-:S02]  /*4600*/  LOP3.LUT R189, R189, 0x4, RZ, 0xc0, !PT ;  /* 0x00000004bdbd7812 */ /* 0x000fc400078ec0ff */
[----:B------:R-:W-:Y:S02]  /*4610*/  CS2R R182, SRZ ;  /* 0x0000000000b67805 */ /* 0x000fe4000001ff00 */
[----:B------:R-:W-:Y:S02]  /*4620*/  LOP3.LUT R172, R172, 0x1e40, R3, 0xf8, !PT ;  /* 0x00001e40acac7812 */ /* 0x000fe400078ef803 */
[----:B------:R-:W-:Y:S02]  /*4630*/  CS2R R180, SRZ ;  /* 0x0000000000b47805 */ /* 0x000fe4000001ff00 */
[----:B------:R-:W-:Y:S01]  /*4640*/  IADD3 R188, PT, PT, -R189, 0x2, RZ ;  /* 0x00000002bdbc7810 */ /* 0x000fe20007ffe1ff */
[----:B------:R-:W-:Y:S01]  /*4650*/  IMAD.MOV R176, RZ, RZ, -R191 ;  /* 0x000000ffffb07224 */ /* 0x000fe200078e0abf */
[----:B------:R-:W-:Y:S01]  /*4660*/  MOV R192, UR4 ;  /* 0x0000000400c07c02 */ /* 0x000fe20008000f00 */
[----:B------:R-:W4:Y:S01]  /*4670*/  LDC R174, c[0x0][0xb20] ;  /* 0x0002c800ffae7b82 */ /* 0x000f220000000800 */
[----:B------:R-:W3:Y:S01]  /*4680*/  LDS R0, [UR49+0x120] ;  /* 0x00012031ff007984 */ /* 0x000ee20008000800 */
[----:B------:R-:W-:Y:S01]  /*4690*/  VIADD R190, R172, UR49 ;  /* 0x00000031acbe7c36 */ /* 0x000fe20008000000 */
[----:B------:R-:W1:Y:S01]  /*46a0*/  LDCU.64 UR52, c[0x0][0x348] ;  /* 0x00006900ff3477ac */ /* 0x000e620008000a00 */
[----:B------:R-:W-:-:S02]  /*46b0*/  IMAD.MOV R175, RZ, RZ, -R189 ;  /* 0x000000ffffaf7224 */ /* 0x000fc400078e0abd */
[----:B------:R-:W-:Y:S01]  /*46c0*/  VIADD R190, R190, 0x200 ;  /* 0x00000200bebe7836 */ /* 0x000fe20000000000 */
[----:B------:R-:W1:Y:S01]  /*46d0*/  LDCU.64 UR38, c[0x0][0x888] ;  /* 0x00011100ff2677ac */ /* 0x000e620008000a00 */
[----:B------:R-:W1:Y:S01]  /*46e0*/  LDC R73, c[0x0][0xb30] ;  /* 0x0002cc00ff497b82 */ /* 0x000e620000000800 */
[----:B------:R-:W1:Y:S01]  /*46f0*/  LDCU.64 UR44, c[0x0][0x890] ;  /* 0x00011200ff2c77ac */ /* 0x000e620008000a00 */
[----:B------:R-:W-:-:S06]  /*4700*/  UIADD3 UR48, UPT, UPT, UR49, 0x200, URZ ;  /* 0x0000020031307890 */ /* 0x000fcc000fffe0ff */
[----:B------:R-:W1:Y:S08]  /*4710*/  LDC.64 R168, c[0x0][0xb10] ;  /* 0x0002c400ffa87b82 */ /* 0x000e700000000a00 */
[----:B------:R-:W1:Y:S08]  /*4720*/  LDC.64 R70, c[0x0][0xb18] ;  /* 0x0002c600ff467b82 */ /* 0x000e700000000a00 */
[----:B------:R-:W1:Y:S08]  /*4730*/  LDC.64 R68, c[0x0][0xb28] ;  /* 0x0002ca00ff447b82 */ /* 0x000e700000000a00 */
[----:B------:R-:W1:Y:S01]  /*4740*/  LDC.64 R166, c[0x0][0x8b0] ;  /* 0x00022c00ffa67b82 */ /* 0x000e620000000a00 */
[----:B---3--:R-:W-:-:S07]  /*4750*/  IMAD.IADD R79, R0, 0x1, R79 ;  /* 0x00000001004f7824 */ /* 0x008fce00078e024f */
[----:B------:R-:W3:Y:S08]  /*4760*/  LDC.64 R164, c[0x0][0x8a8] ;  /* 0x00022a00ffa47b82 */ /* 0x000ef00000000a00 */
[----:B--2-4-:R-:W1:Y:S02]  /*4770*/  LDC R178, c[0x0][0x374] ;  /* 0x0000dd00ffb27b82 */ /* 0x014e640000000800 */
.L_x_105:
[C---:B------:R-:W-:Y:S02]  /*4780*/  LEA R0, R195.reuse, UR49, 0x3 ;  /* 0x00000031c3007c11 */ /* 0x040fe4000f8e18ff */
[----:B------:R-:W-:Y:S02]  /*4790*/  SHF.L.U32 R3, R182, 0x1f, RZ ;  /* 0x0000001fb6037819 */ /* 0x000fe400000006ff */
[----:B------:R-:W-:Y:S02]  /*47a0*/  LEA R16, R195, UR49, 0x4 ;  /* 0x00000031c3107c11 */ /* 0x000fe4000f8e20ff */
[----:B------:R-:W2:Y:S02]  /*47b0*/  SYNCS.PHASECHK.TRANS64.TRYWAIT P0, [R0+URZ+0x70], R3 ;  /* 0x00007003000075a7 */ /* 0x000ea400080011ff */
[----:B-12---:R-:W-:Y:S05]  /*47c0*/  @!P0 BRA `(.L_x_79) ;  /* 0x0000004000448947 */ /* 0x006fea0003800000 */
.L_x_141:
[----:B------:R-:W4:Y:S01]  /*47d0*/  LDC.64 R12, c[0x0][0xb10] ;  /* 0x0002c400ff0c7b82 */ /* 0x000f220000000a00 */
[----:B------:R-:W3:Y:S01]  /*47e0*/  LDS.128 R16, [R16+0x100] ;  /* 0x0001000010107984 */ /* 0x000ee20000000c00 */
[----:B-1----:R-:W-:Y:S01]  /*47f0*/  ISETP.NE.AND P1, PT, R73, 0x1, PT ;  /* 0x000000014900780c */ /* 0x002fe20003f25270 */
[----:B--2---:R-:W-:Y:S01]  /*4800*/  VIADD R0, R0, 0x80 ;  /* 0x0000008000007836 */ /* 0x004fe20000000000 */
[----:B------:R-:W-:Y:S04]  /*4810*/  ISETP.GE.AND P0, PT, R72, 0x1, PT ;  /* 0x000000014800780c */ /* 0x000fe80003f06270 */
[----:B------:R-:W1:Y:S01]  /*4820*/  LDC.64 R10, c[0x0][0xb18] ;  /* 0x0002c600ff0a7b82 */ /* 0x000e620000000a00 */
[----:B------:R-:W-:Y:S01]  /*4830*/  PRMT R0, RZ, 0x654, R0 ;  /* 0x00000654ff007816 */ /* 0x000fe20000000000 */
[----:B------:R-:W-:Y:S01]  /*4840*/  @!PT LDS RZ, [RZ] ;  /* 0x00000000fffff984 */ /* 0x000fe20000000800 */
[----:B------:R-:W-:Y:S01]  /*4850*/  @!PT LDS RZ, [RZ] ;  /* 0x00000000fffff984 */ /* 0x000fe20000000800 */
[----:B------:R-:W-:Y:S01]  /*4860*/  @!PT LDS RZ, [RZ] ;  /* 0x00000000fffff984 */ /* 0x000fe20000000800 */
[----:B------:R-:W-:Y:S01]  /*4870*/  @!PT LDS RZ, [RZ] ;  /* 0x00000000fffff984 */ /* 0x000fe20000000800 */
[----:B------:R2:W-:Y:S06]  /*4880*/  MEMBAR.ALL.CTA ;  /* 0x0000000000007992 */ /* 0x0005ec0000008000 */
[----:B--2---:R-:W2:Y:S01]  /*4890*/  FENCE.VIEW.ASYNC.S ;  /* 0x00000000000073c6 */ /* 0x004ea20000000000 */
[----:B------:R-:W1:Y:S08]  /*48a0*/  @!P1 LDC R14, c[0x0][0xb20] ;  /* 0x0002c800ff0e9b82 */ /* 0x000e700000000800 */
[----:B------:R-:W1:Y:S01]  /*48b0*/  @!P1 LDC R9, c[0x0][0xb0c] ;  /* 0x0002c300ff099b82 */ /* 0x000e620000000800 */
[----:B--2---:R2:W-:Y:S01]  /*48c0*/  SYNCS.ARRIVE.TRANS64.RED.A1T0 RZ, [R0+URZ], RZ ;  /* 0x000000ff00ff79a7 */ /* 0x0045e200081004ff */
[----:B---3--:R-:W-:Y:S04]  /*48d0*/  LOP3.LUT P4, RZ, R18, 0x1, RZ, 0xc0, !PT ;  /* 0x0000000112ff7812 */ /* 0x008fe8000788c0ff */
[----:B------:R-:W-:Y:S09]  /*48e0*/  P2R R194, PR, RZ, 0x10 ;  /* 0x00000010ffc27803 */ /* 0x000ff20000000000 */
[----:B------:R-:W-:Y:S02]  /*48f0*/  @P4 MOV R77, R16 ;  /* 0x00000010004d4202 */ /* 0x000fe40000000f00 */
[----:B------:R-:W-:Y:S01]  /*4900*/  @P4 LOP3.LUT R75, R17, 0xffff, RZ, 0xc0, !PT ;  /* 0x0000ffff114b4812 */ /* 0x000fe200078ec0ff */
[----:B--2-4-:R-:W-:Y:S06]  /*4910*/  @!P0 BRA `(.L_x_80) ;  /* 0x0000000000a48947 */ /* 0x014fec0003800000 */
[----:B------:R-:W-:Y:S01]  /*4920*/  IMAD.HI.U32 R23, R178, R71, RZ ;  /* 0x00000047b2177227 */ /* 0x000fe200078e00ff */
[----:B------:R-:W-:Y:S02]  /*4930*/  ISETP.NE.AND P0, PT, R70, 0x1, PT ;  /* 0x000000014600780c */ /* 0x000fe40003f05270 */
[----:B------:R-:W-:Y:S01]  /*4940*/  ISETP.NE.AND P2, PT, R72, 0x1, PT ;  /* 0x000000014800780c */ /* 0x000fe20003f45270 */
[----:B------:R-:W-:Y:S01]  /*4950*/  IMAD.HI.U32 R22, R177, R168, RZ ;  /* 0x000000a8b1167227 */ /* 0x000fe200078e00ff */
[----:B------:R-:W-:Y:S02]  /*4960*/  SHF.R.U32.HI R23, RZ, R174, R23 ;  /* 0x000000aeff177219 */ /* 0x000fe40000011617 */
[----:B------:R-:W-:Y:S01]  /*4970*/  ISETP.NE.AND P3, PT, R74, 0x1, PT ;  /* 0x000000014a00780c */ /* 0x000fe20003f65270 */
[----:B------:R-:W-:Y:S01]  /*4980*/  IMAD.HI.U32 R26, R77, R168, RZ ;  /* 0x000000a84d1a7227 */ /* 0x000fe200078e00ff */
[----:B------:R-:W-:Y:S02]  /*4990*/  SHF.R.U32.HI R22, RZ, R169, R22 ;  /* 0x000000a9ff167219 */ /* 0x000fe40000011616 */
[----:B------:R-:W-:Y:S01]  /*49a0*/  SEL R3, R178, R23, !P0 ;  /* 0x00000017b2037207 */ /* 0x000fe20004000000 */
[----:B------:R-:W-:Y:S01]  /*49b0*/  IMAD.HI.U32 R23, R75, R71, RZ ;  /* 0x000000474b177227 */ /* 0x000fe200078e00ff */
[----:B------:R-:W-:Y:S02]  /*49c0*/  SEL R7, R177, R22, !P3 ;  /* 0x00000016b1077207 */ /* 0x000fe40005800000 */
[----:B------:R-:W-:Y:S01]  /*49d0*/  SHF.R.U32.HI R26, RZ, R169, R26 ;  /* 0x000000a9ff1a7219 */ /* 0x000fe2000001161a */
[-C--:B------:R-:W-:Y:S04]  /*49e0*/  IMAD.HI.U32 R22, R3, R68.reuse, RZ ;  /* 0x0000004403167227 */ /* 0x080fe800078e00ff */
[----:B------:R-:W-:Y:S01]  /*49f0*/  IMAD.HI.U32 R24, R7, R68, RZ ;  /* 0x0000004407187227 */ /* 0x000fe200078e00ff */
[-C--:B------:R-:W-:Y:S02]  /*4a00*/  @P2 SHF.R.U32.HI R3, RZ, R69.reuse, R22 ;  /* 0x00000045ff032219 */ /* 0x080fe40000011616 */
[----:B------:R-:W-:Y:S02]  /*4a10*/  SHF.R.U32.HI R22, RZ, R174, R23 ;  /* 0x000000aeff167219 */ /* 0x000fe40000011617 */
[----:B------:R-:W-:Y:S01]  /*4a20*/  @P2 SHF.R.U32.HI R7, RZ, R69, R24 ;  /* 0x00000045ff072219 */ /* 0x000fe20000011618 */
[C---:B------:R-:W-:Y:S01]  /*4a30*/  IMAD R2, R72.reuse, R3, RZ ;  /* 0x0000000348027224 */ /* 0x040fe200078e02ff */
[----:B------:R-:W-:Y:S02]  /*4a40*/  SEL R5, R75, R22, !P0 ;  /* 0x000000164b057207 */ /* 0x000fe40004000000 */
[----:B------:R-:W-:Y:S01]  /*4a50*/  SEL R3, R77, R26, !P3 ;  /* 0x0000001a4d037207 */ /* 0x000fe20005800000 */
[----:B------:R-:W-:Y:S01]  /*4a60*/  IMAD R4, R72, R7, RZ ;  /* 0x0000000748047224 */ /* 0x000fe200078e02ff */
[C---:B------:R-:W-:Y:S01]  /*4a70*/  ISETP.GE.AND P0, PT, R5.reuse, R2, PT ;  /* 0x000000020500720c */ /* 0x040fe20003f06270 */
[----:B------:R-:W-:Y:S03]  /*4a80*/  IMAD.HI.U32 R6, R5, R68, RZ ;  /* 0x0000004405067227 */ /* 0x000fe600078e00ff */
[----:B------:R-:W-:Y:S01]  /*4a90*/  ISETP.GE.OR P0, PT, R3, R4, P0 ;  /* 0x000000040300720c */ /* 0x000fe20000706670 */
[----:B------:R-:W-:Y:S01]  /*4aa0*/  IMAD.MOV R4, RZ, RZ, -R3 ;  /* 0x000000ffff047224 */ /* 0x000fe200078e0a03 */
[-C--:B------:R-:W-:Y:S03]  /*4ab0*/  SHF.R.U32.HI R6, RZ, R69.reuse, R6 ;  /* 0x00000045ff067219 */ /* 0x080fe60000011606 */
[----:B------:R-:W-:Y:S01]  /*4ac0*/  IMAD R77, R74, R4, R77 ;  /* 0x000000044a4d7224 */ /* 0x000fe200078e024d */
[----:B------:R-:W-:Y:S05]  /*4ad0*/  SEL R15, R5, R6, !P2 ;  /* 0x00000006050f7207 */ /* 0x000fea0005000000 */
[----:B------:R-:W-:Y:S02]  /*4ae0*/  IMAD.MOV R6, RZ, RZ, -R15 ;  /* 0x000000ffff067224 */ /* 0x000fe400078e0a0f */
[C---:B------:R-:W-:Y:S04]  /*4af0*/  @!P0 IMAD.HI.U32 R2, R3.reuse, R68, RZ ;  /* 0x0000004403028227 */ /* 0x040fe800078e00ff */
[----:B------:R-:W-:Y:S01]  /*4b00*/  IMAD R6, R72, R6, R5 ;  /* 0x0000000648067224 */ /* 0x000fe200078e0205 */
[----:B------:R-:W-:Y:S04]  /*4b10*/  @!P0 SHF.R.U32.HI R2, RZ, R69, R2 ;  /* 0x00000045ff028219 */ /* 0x000fe80000011602 */
[----:B------:R-:W-:Y:S02]  /*4b20*/  @!P0 SEL R0, R3, R2, !P2 ;  /* 0x0000000203008207 */ /* 0x000fe40005000000 */
[----:B------:R-:W-:Y:S02]  /*4b30*/  IADD3 R2, PT, PT, -R5, RZ, RZ ;  /* 0x000000ff05027210 */ /* 0x000fe40007ffe1ff */
[----:B------:R-:W-:Y:S01]  /*4b40*/  @!P0 IADD3 R8, PT, PT, R15, -R0, RZ ;  /* 0x800000000f088210 */ /* 0x000fe20007ffe0ff */
[----:B------:R-:W-:Y:S02]  /*4b50*/  @!P0 IMAD R0, R7, R6, R0 ;  /* 0x0000000607008224 */ /* 0x000fe400078e0200 */
[----:B------:R-:W-:Y:S02]  /*4b60*/  IMAD R75, R70, R2, R75 ;  /* 0x00000002464b7224 */ /* 0x000fe400078e024b */
[----:B------:R-:W-:Y:S02]  /*4b70*/  @!P0 IMAD R5, R8, R72, R3 ;  /* 0x0000004808058224 */ /* 0x000fe400078e0203 */
[----:B------:R-:W-:Y:S04]  /*4b80*/  @!P0 IMAD.MOV.U32 R3, RZ, RZ, R0 ;  /* 0x000000ffff038224 */ /* 0x000fe800078e0000 */
[----:B------:R-:W-:Y:S02]  /*4b90*/  IMAD R77, R3, R74, R77 ;  /* 0x0000004a034d7224 */ /* 0x000fe400078e024d */
[----:B------:R-:W-:Y:S07]  /*4ba0*/  IMAD R75, R5, R70, R75 ;  /* 0x00000046054b7224 */ /* 0x000fee00078e024b */
.L_x_80:
[----:B-1----:R-:W-:Y:S01]  /*4bb0*/  @!P1 ISETP.NE.AND P0, PT, R10, 0x1, PT ;  /* 0x000000010a00980c */ /* 0x002fe20003f05270 */
[----:B------:R-:W-:Y:S01]  /*4bc0*/  @!P1 IMAD.HI.U32 R0, R77, R12, RZ ;  /* 0x0000000c4d009227 */ /* 0x000fe200078e00ff */
[----:B------:R-:W-:Y:S01]  /*4bd0*/  @!P1 ISETP.NE.AND P2, PT, R9, 0x1, PT ;  /* 0x000000010900980c */ /* 0x000fe20003f45270 */
[----:B------:R-:W-:Y:S01]  /*4be0*/  ULOP3.LUT UP0, URZ, UR48, 0x1b0, URZ, 0xc0, !UPT ;  /* 0x000001b030ff7892 */ /* 0x000fe2000f80c0ff */
[----:B------:R-:W-:Y:S01]  /*4bf0*/  R2UR UR42, R21 ;  /* 0x00000000152a72ca */ /* 0x000fe200000e0000 */
[----:B------:R-:W-:Y:S01]  /*4c00*/  @!P1 IMAD.HI.U32 R3, R75, R11, RZ ;  /* 0x0000000b4b039227 */ /* 0x000fe200078e00ff */
[----:B------:R-:W-:Y:S02]  /*4c10*/  @!P1 SHF.R.U32.HI R0, RZ, R13, R0 ;  /* 0x0000000dff009219 */ /* 0x000fe40000011600 */
[----:B------:R-:W-:Y:S01]  /*4c20*/  R2UR UR41, R20 ;  /* 0x00000000142972ca */ /* 0x000fe200000e0000 */
[----:B------:R-:W-:Y:S01]  /*4c30*/  VIADD R195, R195, 0x1 ;  /* 0x00000001c3c37836 */ /* 0x000fe20000000000 */
[----:B------:R-:W-:Y:S02]  /*4c40*/  @!P1 SHF.R.U32.HI R2, RZ, R14, R3 ;  /* 0x0000000eff029219 */ /* 0x000fe40000011603 */
[----:B------:R-:W-:Y:S02]  /*4c50*/  @!P1 SEL R3, R77, R0, !P2 ;  /* 0x000000004d039207 */ /* 0x000fe40005000000 */
[----:B------:R-:W-:Y:S02]  /*4c60*/  @!P1 SEL R2, R75, R2, !P0 ;  /* 0x000000024b029207 */ /* 0x000fe40004000000 */
[----:B------:R-:W-:Y:S01]  /*4c70*/  @P4 SHF.R.U32.HI R179, RZ, 0x10, R17 ;  /* 0x00000010ffb34819 */ /* 0x000fe20000011611 */
[----:B------:R-:W-:Y:S02]  /*4c80*/  USHF.L.U32 UR42, UR42, 0x7, URZ ;  /* 0x000000072a2a7899 */ /* 0x000fe400080006ff */
[----:B------:R-:W-:Y:S02]  /*4c90*/  @!P1 IMAD.IADD R0, R2, 0x1, -R3 ;  /* 0x0000000102009824 */ /* 0x000fe400078e0a03 */
[----:B------:R-:W-:Y:S01]  /*4ca0*/  @!P1 IMAD.IADD R2, R3, 0x1, -R2 ;  /* 0x0000000103029824 */ /* 0x000fe200078e0a02 */
[----:B------:R-:W-:Y:S01]  /*4cb0*/  USHF.L.U32 UR41, UR41, 0x7, URZ ;  /* 0x0000000729297899 */ /* 0x000fe200080006ff */
[----:B------:R-:W-:Y:S02]  /*4cc0*/  @!P1 IMAD R77, R0, R9, R77 ;  /* 0x00000009004d9224 */ /* 0x000fe400078e024d */
[----:B------:R-:W-:Y:S01]  /*4cd0*/  @!P1 IMAD R75, R2, R10, R75 ;  /* 0x0000000a024b9224 */ /* 0x000fe200078e024b */
[----:B------:R-:W-:Y:S08]  /*4ce0*/  BRA.U !UP0, `(.L_x_81) ;  /* 0x0000000108407547 */ /* 0x000ff0000b800000 */
[----:B------:R-:W1:Y:S01]  /*4cf0*/  LDCU.64 UR8, c[0x4][0x80] ;  /* 0x01001000ff0877ac */ /* 0x000e620008000a00 */
[----:B------:R-:W-:Y:S01]  /*4d00*/  MOV R3, 0x0 ;  /* 0x0000000000037802 */ /* 0x000fe20000000f00 */
[----:B------:R-:W-:Y:S02]  /*4d10*/  HFMA2 R12, -RZ, RZ, 0, 5.9604644775390625e-08 ;  /* 0x00000001ff0c7431 */ /* 0x000fe400000001ff */
[----:B------:R-:W-:Y:S02]  /*4d20*/  IMAD.MOV.U32 R8, RZ, RZ, 0x70 ;  /* 0x00000070ff087424 */ /* 0x000fe400078e00ff */
[----:B------:R-:W-:Y:S01]  /*4d30*/  IMAD.MOV.U32 R13, RZ, RZ, RZ ;  /* 0x000000ffff0d7224 */ /* 0x000fe200078e00ff */
[----:B------:R-:W2:Y:S01]  /*4d40*/  LDCU.64 UR6, c[0x4][0x88] ;  /* 0x01001100ff0677ac */ /* 0x000ea20008000a00 */
[----:B------:R-:W3:Y:S01]  /*4d50*/  LDC.64 R2, c[0x4][R3] ;  /* 0x0100000003027b82 */ /* 0x000ee20000000a00 */
[----:B------:R-:W4:Y:S01]  /*4d60*/  LDCU.64 UR4, c[0x4][0x8] ;  /* 0x01000100ff0477ac */ /* 0x000f220008000a00 */
[----:B-1----:R-:W-:Y:S01]  /*4d70*/  MOV R5, UR9 ;  /* 0x0000000900057c02 */ /* 0x002fe20008000f00 */
[----:B------:R-:W-:Y:S01]  /*4d80*/  IMAD.U32 R4, RZ, RZ, UR8 ;  /* 0x00000008ff047e24 */ /* 0x000fe2000f8e00ff */
[----:B--2---:R-:W-:Y:S01]  /*4d90*/  MOV R7, UR7 ;  /* 0x0000000700077c02 */ /* 0x004fe20008000f00 */
[----:B------:R-:W-:Y:S01]  /*4da0*/  IMAD.U32 R6, RZ, RZ, UR6 ;  /* 0x00000006ff067e24 */ /* 0x000fe2000f8e00ff */
[----:B----4-:R-:W-:Y:S01]  /*4db0*/  MOV R11, UR5 ;  /* 0x00000005000b7c02 */ /* 0x010fe20008000f00 */
[----:B------:R-:W-:Y:S02]  /*4dc0*/  IMAD.U32 R10, RZ, RZ, UR4 ;  /* 0x00000004ff0a7e24 */ /* 0x000fe4000f8e00ff */
[----:B------:R-:W-:Y:S07]  /*4dd0*/  LEPC R20, `(.L_x_81) ;  /* 0x000000001014794e */ /* 0x000fee0000000000 */
[----:B---3-5:R-:W-:Y:S05]  /*4de0*/  CALL.ABS.NOINC R2 ;  /* 0x0000000002007343 */ /* 0x028fea0003c00000 */
.L_x_81:
[----:B------:R-:W-:Y:S01]  /*4df0*/  LOP3.LUT P0, RZ, R192, 0x1b0, RZ, 0xc0, !PT ;  /* 0x000001b0c0ff7812 */ /* 0x000fe2000780c0ff */
[----:B------:R-:W-:Y:S11]  /*4e00*/  BSSY.RECONVERGENT B6, `(.L_x_82) ;  /* 0x0000013000067945 */ /* 0x000ff60003800200 */
[----:B------:R-:W-:Y:S01]  /*4e10*/  @!UPT UIADD3 URZ, UPT, UPT, URZ, URZ, URZ ;  /* 0x000000fffffff290 */ /* 0x000fe2000fffe0ff */
[----:B------:R-:W-:Y:S05]  /*4e20*/  @!P0 BRA `(.L_x_83) ;  /* 0x0000000000408947 */ /* 0x000fea0003800000 */
        /* <DEDUP_REMOVED lines=16> */
.L_x_83:
[----:B------:R-:W-:Y:S05]  /*4f30*/  BSYNC.RECONVERGENT B6 ;  /* 0x0000000000067941 */ /* 0x000fea0003800200 */
.L_x_82:
[----:B------:R-:W-:Y:S01]  /*4f40*/  ISETP.NE.U32.AND P4, PT, R166, RZ, PT ;  /* 0x000000ffa600720c */ /* 0x000fe20003f85070 */
[----:B------:R-:W-:Y:S01]  /*4f50*/  UISETP.NE.AND UP2, UPT, UR50, URZ, UPT ;  /* 0x000000ff3200728c */ /* 0x000fe2000bf45270 */
[----:B------:R-:W-:Y:S01]  /*4f60*/  ISETP.NE.U32.AND P2, PT, RZ, UR38, PT ;  /* 0x00000026ff007c0c */ /* 0x000fe2000bf45070 */
[----:B------:R-:W-:Y:S01]  /*4f70*/  UISETP.NE.U32.AND UP1, UPT, UR44, URZ, UPT ;  /* 0x000000ff2c00728c */ /* 0x000fe2000bf25070 */
[----:B------:R-:W-:Y:S01]  /*4f80*/  ISETP.NE.AND.EX P4, PT, R167, RZ, PT, P4 ;  /* 0x000000ffa700720c */ /* 0x000fe20003f85340 */
[----:B------:R-:W-:Y:S01]  /*4f90*/  UPLOP3.LUT UP0, UPT, UPT, UPT, UPT, 0x40, 0x4 ;  /* 0x000000000004789c */ /* 0x000fe20003f0e870 */
[----:B------:R-:W-:Y:S01]  /*4fa0*/  ISETP.NE.AND.EX P2, PT, RZ, UR39, PT, P2 ;  /* 0x00000027ff007c0c */ /* 0x000fe2000bf45320 */
[----:B------:R-:W-:Y:S01]  /*4fb0*/  UISETP.NE.AND.EX UP1, UPT, UR45, URZ, UPT, UP1 ;  /* 0x000000ff2d00728c */ /* 0x000fe2000bf25310 */
[----:B------:R-:W-:Y:S04]  /*4fc0*/  PLOP3.LUT P1, PT, PT, PT, UP2, 0x80, 0x8 ;  /* 0x000000000008781c */ /* 0x000fe80003f2f028 */
[----:B------:R-:W-:Y:S06]  /*4fd0*/  @UP2 UPLOP3.LUT UP0, UPT, UPT, UPT, UP1, 0x80, 0x8 ;  /* 0x000000000008289c */ /* 0x000fec0003f0f010 */
[----:B------:R-:W-:Y:S01]  /*4fe0*/  PLOP3.LUT P0, PT, PT, PT, UP0, 0x80, 0x8 ;  /* 0x000000000008781c */ /* 0x000fe20003f0f008 */
[----:B------:R-:W-:Y:S01]  /*4ff0*/  @!UPT UIADD3 URZ, UPT, UPT, URZ, URZ, URZ ;  /* 0x000000fffffff290 */ /* 0x000fe2000fffe0ff */
[----:B------:R-:W-:Y:S11]  /*5000*/  BRA.U !UP1, `(.L_x_84) ;  /* 0x0000000109387547 */ /* 0x000ff6000b800000 */
[----:B------:R-:W-:Y:S01]  /*5010*/  UISETP.NE.U32.AND UP0, UPT, UR38, URZ, UPT ;  /* 0x000000ff2600728c */ /* 0x000fe2000bf05070 */
[----:B------:R-:W-:Y:S02]  /*5020*/  HFMA2 R0, -RZ, RZ, 0, 5.9604644775390625e-08 ;  /* 0x00000001ff007431 */ /* 0x000fe400000001ff */
[----:B------:R-:W-:Y:S01]  /*5030*/  IMAD.MOV.U32 R171, RZ, RZ, 0x1 ;  /* 0x00000001ffab7424 */ /* 0x000fe200078e00ff */
[----:B------:R-:W-:Y:S06]  /*5040*/  UISETP.NE.AND.EX UP0, UPT, UR39, URZ, UPT, UP0 ;  /* 0x000000ff2700728c */ /* 0x000fec000bf05300 */
[----:B------:R-:W-:Y:S05]  /*5050*/  PLOP3.LUT P3, PT, PT, PT, UP0, 0x80, 0x8 ;  /* 0x000000000008781c */ /* 0x000fea0003f6f008 */
[----:B------:R-:W1:Y:S01]  /*5060*/  @UP0 LDCU.64 UR6, c[0x0][0x888] ;  /* 0x00011100ff0607ac */ /* 0x000e620008000a00 */
[----:B------:R-:W-:Y:S07]  /*5070*/  @UP0 UIMAD UR4, UR36, UR44, URZ ;  /* 0x0000002c240402a4 */ /* 0x000fee000f8e02ff */
[----:B------:R-:W-:Y:S01]  /*5080*/  @!P3 PRMT R171, R0, 0x7610, R171 ;  /* 0x0000761000abb816 */ /* 0x000fe200000000ab */
[----:B-1----:R-:W-:Y:S03]  /*5090*/  @UP0 UIMAD.WIDE UR6, UR4, 0x4, UR6 ;  /* 0x00000004040608a5 */ /* 0x002fe6000f8e0206 */
[----:B------:R-:W1:Y:S03]  /*50a0*/  @!UP0 LDCU UR4, c[0x0][0x880] ;  /* 0x00011000ff0487ac */ /* 0x000e660008000800 */
[----:B------:R-:W-:Y:S01]  /*50b0*/  IMAD.U32 R2, RZ, RZ, UR6 ;  /* 0x00000006ff027e24 */ /* 0x000fe2000f8e00ff */
[----:B------:R-:W-:Y:S05]  /*50c0*/  MOV R3, UR7 ;  /* 0x0000000700037c02 */ /* 0x000fea0008000f00 */
[----:B-----5:R2:W5:Y:S02]  /*50d0*/  @P3 LDG.E R81, desc[UR46][R2.64] ;  /* 0x0000002e02513981 */ /* 0x020564000c1e1900 */
[----:B-12---:R-:W-:Y:S02]  /*50e0*/  @!P3 IMAD.U32 R81, RZ, RZ, UR4 ;  /* 0x00000004ff51be24 */ /* 0x006fe4000f8e00ff */
.L_x_84:
[----:B------:R-:W-:Y:S05]  /*50f0*/  @!P4 BRA `(.L_x_85) ;  /* 0x000000000020c947 */ /* 0x000fea0003800000 */
[----:B------:R-:W-:Y:S04]  /*5100*/  ISETP.NE.U32.AND P3, PT, R164, RZ, PT ;  /* 0x000000ffa400720c */ /* 0x000fe80003f65070 */
[----:B------:R-:W-:Y:S11]  /*5110*/  ISETP.NE.AND.EX P3, PT, R165, RZ, PT, P3 ;  /* 0x000000ffa500720c */ /* 0x000ff60003f65330 */
[----:B------:R-:W-:Y:S02]  /*5120*/  @!UPT UIADD3 URZ, UPT, UPT, URZ, URZ, URZ ;  /* 0x000000fffffff290 */ /* 0x000fe4000fffe0ff */
[----:B------:R-:W1:Y:S01]  /*5130*/  @P3 LDC.64 R2, c[0x0][0x8a8] ;  /* 0x00022a00ff023b82 */ /* 0x000e620000000a00 */
[----:B------:R-:W-:Y:S04]  /*5140*/  @P3 IMAD R0, R166, UR36, RZ ;  /* 0x00000024a6003c24 */ /* 0x000fe8000f8e02ff */
[----:B-1----:R-:W-:Y:S05]  /*5150*/  @P3 IMAD.WIDE R2, R0, 0x4, R2 ;  /* 0x0000000400023825 */ /* 0x002fea00078e0202 */
[----:B-----5:R1:W5:Y:S02]  /*5160*/  @P3 LDG.E R78, desc[UR46][R2.64] ;  /* 0x0000002e024e3981 */ /* 0x020364000c1e1900 */
[----:B-1----:R-:W2:Y:S02]  /*5170*/  @!P3 LDC R78, c[0x0][0x8a0] ;  /* 0x00022800ff4ebb82 */ /* 0x002ea40000000800 */
.L_x_85:
[----:B-----5:R-:W-:Y:S01]  /*5180*/  FSETP.NEU.AND P4, PT, R81, RZ, PT ;  /* 0x000000ff5100720b */ /* 0x020fe20003f8d000 */
[----:B------:R-:W-:Y:S01]  /*5190*/  BSSY B1, `(.L_x_86) ;  /* 0x0000047000017945 */ /* 0x000fe20003800000 */
[----:B------:R-:W-:Y:S01]  /*51a0*/  SEL R5, RZ, 0xffffffff, P2 ;  /* 0xffffffffff057807 */ /* 0x000fe20001000000 */
[----:B------:R-:W-:Y:S01]  /*51b0*/  IMAD.MOV.U32 R208, RZ, RZ, 0x1 ;  /* 0x00000001ffd07424 */ /* 0x000fe200078e00ff */
[----:B------:R-:W-:Y:S01]  /*51c0*/  LOP3.LUT P3, RZ, R171, 0xff, RZ, 0xc0, !PT ;  /* 0x000000ffabff7812 */ /* 0x000fe2000786c0ff */
[C---:B------:R-:W-:Y:S01]  /*51d0*/  IMAD R80, R76.reuse, 0x80, R79 ;  /* 0x000000804c507824 */ /* 0x040fe200078e024f */
[----:B------:R-:W-:Y:S02]  /*51e0*/  @P1 SEL R0, RZ, 0xffffffff, P4 ;  /* 0xffffffffff001807 */ /* 0x000fe40002000000 */
[----:B------:R-:W-:Y:S02]  /*51f0*/  CS2R R162, SRZ ;  /* 0x0000000000a27805 */ /* 0x000fe4000001ff00 */
[----:B------:R-:W-:Y:S02]  /*5200*/  LEA R3, R181, UR49, 0x3 ;  /* 0x00000031b5037c11 */ /* 0x000fe4000f8e18ff */
[----:B------:R-:W-:Y:S02]  /*5210*/  CS2R R160, SRZ ;  /* 0x0000000000a07805 */ /* 0x000fe4000001ff00 */
[----:B------:R-:W-:Y:S02]  /*5220*/  @P0 SEL R0, R5, R0, !P3 ;  /* 0x0000000005000207 */ /* 0x000fe40005800000 */
[----:B------:R-:W-:Y:S02]  /*5230*/  CS2R R158, SRZ ;  /* 0x00000000009e7805 */ /* 0x000fe4000001ff00 */
[----:B------:R-:W-:Y:S02]  /*5240*/  LEA R207, R76, UR49, 0x3 ;  /* 0x000000314ccf7c11 */ /* 0x000fe4000f8e18ff */
[----:B------:R-:W-:Y:S02]  /*5250*/  CS2R R156, SRZ ;  /* 0x00000000009c7805 */ /* 0x000fe4000001ff00 */
[----:B------:R-:W-:Y:S02]  /*5260*/  @P1 LOP3.LUT R0, R0, 0x1, RZ, 0xc0, !PT ;  /* 0x0000000100001812 */ /* 0x000fe400078ec0ff */
[----:B------:R-:W-:Y:S02]  /*5270*/  CS2R R154, SRZ ;  /* 0x00000000009a7805 */ /* 0x000fe4000001ff00 */
[----:B------:R-:W-:Y:S02]  /*5280*/  SHF.L.U32 R2, R183, 0x1f, RZ ;  /* 0x0000001fb7027819 */ /* 0x000fe400000006ff */
[----:B------:R-:W-:Y:S02]  /*5290*/  CS2R R152, SRZ ;  /* 0x0000000000987805 */ /* 0x000fe4000001ff00 */
[----:B------:R-:W-:Y:S02]  /*52a0*/  ISETP.NE.U32.OR P6, PT, R0, 0x1, !P1 ;  /* 0x000000010000780c */ /* 0x000fe40004fc5470 */
[----:B------:R-:W-:Y:S02]  /*52b0*/  CS2R R150, SRZ ;  /* 0x0000000000967805 */ /* 0x000fe4000001ff00 */
[----:B------:R-:W-:Y:S02]  /*52c0*/  PLOP3.LUT P2, PT, PT, PT, UP1, 0x80, 0x8 ;  /* 0x000000000008781c */ /* 0x000fe40003f4f018 */
[----:B------:R-:W-:Y:S02]  /*52d0*/  CS2R R148, SRZ ;  /* 0x0000000000947805 */ /* 0x000fe4000001ff00 */
[----:B------:R-:W-:Y:S02]  /*52e0*/  SEL R0, RZ, 0xffffffff, P4 ;  /* 0xffffffffff007807 */ /* 0x000fe40002000000 */
[----:B------:R-:W-:Y:S03]  /*52f0*/  P2R R184, PR, RZ, 0x40 ;  /* 0x00000040ffb87803 */ /* 0x000fe60000000000 */
[----:B------:R-:W-:Y:S04]  /*5300*/  @P6 SHF.L.U32 R4, R180, 0x1f, RZ ;  /* 0x0000001fb4046819 */ /* 0x000fe800000006ff */
[----:B------:R-:W-:Y:S01]  /*5310*/  @P2 SEL R0, R5, R0, !P3 ;  /* 0x0000000005002207 */ /* 0x000fe20005800000 */
[----:B------:R-:W1:Y:S03]  /*5320*/  @P6 SYNCS.PHASECHK.TRANS64.TRYWAIT P1, [R3+URZ+0x40], R4 ;  /* 0x00004004030065a7 */ /* 0x000e6600080211ff */
[----:B------:R-:W-:Y:S04]  /*5330*/  LOP3.LUT R0, R0, 0x1, RZ, 0xc0, !PT ;  /* 0x0000000100007812 */ /* 0x000fe800078ec0ff */
[----:B------:R-:W-:Y:S04]  /*5340*/  ISETP.NE.U32.AND P5, PT, R0, 0x1, PT ;  /* 0x000000010000780c */ /* 0x000fe80003fa5070 */
[----:B------:R-:W-:Y:S01]  /*5350*/  P2R R209, PR, RZ, 0x20 ;  /* 0x00000020ffd17803 */ /* 0x000fe20000000000 */
[----:B------:R3:W4:Y:S01]  /*5360*/  SYNCS.PHASECHK.TRANS64.TRYWAIT P0, [R207+URZ+0x90], R2 ;  /* 0x00009002cf0075a7 */ /* 0x00072200080011ff */
[----:B-1----:R-:W-:Y:S01]  /*5370*/  @P6 SEL R208, RZ, 0x1, !P1 ;  /* 0x00000001ffd06807 */ /* 0x002fe20004800000 */
[----:B---3--:R-:W-:Y:S06]  /*5380*/  @!P6 BRA `(.L_x_87) ;  /* 0x00000000009ce947 */ /* 0x008fec0003800000 */
[----:B------:R-:W-:Y:S01]  /*5390*/  @P5 IMAD R6, R181, 0x2000, R190 ;  /* 0x00002000b5065824 */ /* 0x000fe200078e02be */
[----:B------:R-:W-:Y:S01]  /*53a0*/  ISETP.NE.AND P1, PT, R208, RZ, PT ;  /* 0x000000ffd000720c */ /* 0x000fe20003f25270 */
[----:B------:R-:W-:Y:S01]  /*53b0*/  BSSY B0, `(.L_x_88) ;  /* 0x0000010000007945 */ /* 0x000fe20003800000 */
[----:B------:R-:W-:Y:S01]  /*53c0*/  CS2R R150, SRZ ;  /* 0x0000000000967805 */ /* 0x000fe2000001ff00 */
[--C-:B------:R-:W-:Y:S01]  /*53d0*/  @P5 IMAD R7, R191, -0x10, R6.reuse ;  /* 0xfffffff0bf075824 */ /* 0x100fe200078e0206 */
[----:B------:R-:W-:Y:S01]  /*53e0*/  CS2R R148, SRZ ;  /* 0x0000000000947805 */ /* 0x000fe2000001ff00 */
[----:B------:R-:W-:Y:S01]  /*53f0*/  @P5 IMAD R5, R189, -0x10, R6 ;  /* 0xfffffff0bd055824 */ /* 0x000fe200078e0206 */
[----:B------:R-:W-:Y:S01]  /*5400*/  CS2R R158, SRZ ;  /* 0x00000000009e7805 */ /* 0x000fe2000001ff00 */
[----:B------:R-:W-:Y:S01]  /*5410*/  @P5 IMAD R4, R188, 0x10, R7 ;  /* 0x00000010bc045824 */ /* 0x000fe200078e0207 */
[----:B------:R-:W-:Y:S02]  /*5420*/  CS2R R156, SRZ ;  /* 0x00000000009c7805 */ /* 0x000fe4000001ff00 */
[----:B------:R-:W-:Y:S02]  /*5430*/  CS2R R154, SRZ ;  /* 0x00000000009a7805 */ /* 0x000fe4000001ff00 */
[----:B------:R-:W-:Y:S02]  /*5440*/  CS2R R152, SRZ ;  /* 0x0000000000987805 */ /* 0x000fe4000001ff00 */
[----:B------:R-:W-:Y:S02]  /*5450*/  CS2R R162, SRZ ;  /* 0x0000000000a27805 */ /* 0x000fe4000001ff00 */
[----:B------:R-:W-:Y:S01]  /*5460*/  CS2R R160, SRZ ;  /* 0x0000000000a07805 */ /* 0x000fe2000001ff00 */
[----:B------:R-:W-:Y:S06]  /*5470*/  @P1 BRA `(.L_x_89) ;  /* 0x00000000000c1947 */ /* 0x000fec0003800000 */
[----:B------:R-:W-:Y:S04]  /*5480*/  SHF.L.U32 R0, R180, 0x1f, RZ ;  /* 0x0000001fb4007819 */ /* 0x000fe800000006ff */
[----:B------:R-:W1:Y:S02]  /*5490*/  SYNCS.PHASECHK.TRANS64.TRYWAIT P1, [R3+URZ+0x40], R0 ;  /* 0x00004000030075a7 */ /* 0x000e6400080211ff */
[----:B-1----:R-:W-:Y:S05]  /*54a0*/  @!P1 BRA `(.L_x_90) ;  /* 0x0000003400209947 */ /* 0x002fea0003800000 */
.L_x_89:
[----:B------:R-:W-:Y:S05]  /*54b0*/  BSYNC B0 ;  /* 0x0000000000007941 */ /* 0x000fea0003800000 */
.L_x_88:
[----:B------:R-:W-:Y:S01]  /*54c0*/  ISETP.NE.AND P1, PT, R209, RZ, PT ;  /* 0x000000ffd100720c */ /* 0x000fe20003f25270 */
[----:B-1----:R-:W-:Y:S02]  /*54d0*/  VIADD R3, R3, 0x50 ;  /* 0x0000005003037836 */ /* 0x002fe40000000000 */
[----:B------:R-:W-:Y:S02]  /*54e0*/  IMAD.U32 R0, RZ, RZ, UR37 ;  /* 0x00000025ff007e24 */ /* 0x000fe4000f8e00ff */
[----:B------:R-:W-:Y:S03]  /*54f0*/  VIADD R181, R181, 0x1 ;  /* 0x00000001b5b57836 */ /* 0x000fe60000000000 */
[----:B------:R-:W-:Y:S05]  /*5500*/  PRMT R0, R0, 0x654, R3 ;  /* 0x0000065400007816 */ /* 0x000fea0000000003 */
[----:B------:R1:W3:Y:S04]  /*5510*/  @P1 LDS.128 R148, [R6] ;  /* 0x0000000006941984 */ /* 0x0002e80000000c00 */
[----:B------:R1:W1:Y:S04]  /*5520*/  @P1 LDS.128 R156, [R5+0x20] ;  /* 0x00002000059c1984 */ /* 0x0002680000000c00 */
[----:B------:R1:W1:Y:S04]  /*5530*/  @P1 LDS.128 R152, [R7+0x10] ;  /* 0x0000100007981984 */ /* 0x0002680000000c00 */
[----:B------:R1:W1:Y:S01]  /*5540*/  @P1 LDS.128 R160, [R4+0x10] ;  /* 0x0000100004a01984 */ /* 0x0002620000000c00 */
[C---:B------:R-:W-:Y:S01]  /*5550*/  ISETP.NE.AND P1, PT, R181.reuse, 0x2, PT ;  /* 0x00000002b500780c */ /* 0x040fe20003f25270 */
[----:B------:R-:W-:Y:S01]  /*5560*/  @!PT LDS RZ, [RZ] ;  /* 0x00000000fffff984 */ /* 0x000fe20000000800 */
[----:B------:R-:W-:Y:S01]  /*5570*/  @!PT LDS RZ, [RZ] ;  /* 0x00000000fffff984 */ /* 0x000fe20000000800 */
[----:B------:R-:W-:Y:S01]  /*5580*/  @!PT LDS RZ, [RZ] ;  /* 0x00000000fffff984 */ /* 0x000fe20000000800 */
[----:B------:R-:W-:Y:S01]  /*5590*/  @!PT LDS RZ, [RZ] ;  /* 0x00000000fffff984 */ /* 0x000fe20000000800 */
[----:B------:R5:W-:Y:S06]  /*55a0*/  MEMBAR.ALL.CTA ;  /* 0x0000000000007992 */ /* 0x000bec0000008000 */
[----:B-----5:R-:W5:Y:S01]  /*55b0*/  FENCE.VIEW.ASYNC.S ;  /* 0x00000000000073c6 */ /* 0x020f620000000000 */
[----:B------:R-:W-:Y:S02]  /*55c0*/  SEL R3, RZ, 0x1, P1 ;  /* 0x00000001ff037807 */ /* 0x000fe40000800000 */
[----:B------:R-:W-:Y:S02]  /*55d0*/  SEL R181, R181, RZ, P1 ;  /* 0x000000ffb5b57207 */ /* 0x000fe40000800000 */
[----:B------:R-:W-:Y:S01]  /*55e0*/  LOP3.LUT R180, R180, R3, RZ, 0x3c, !PT ;  /* 0x00000003b4b47212 */ /* 0x000fe200078e3cff */
[----:B-----5:R1:W-:Y:S06]  /*55f0*/  SYNCS.ARRIVE.TRANS64.RED.A1T0 RZ, [R0+URZ], RZ ;  /* 0x000000ff00ff79a7 */ /* 0x0203ec00081004ff */
.L_x_87:
[----:B------:R-:W-:Y:S05]  /*5600*/  BSYNC B1 ;  /* 0x0000000000017941 */ /* 0x000fea0003800000 */
.L_x_86:
[----:B-1----:R-:W-:Y:S04]  /*5610*/  SHF.R.U32.HI R0, RZ, 0x15, R80 ;  /* 0x00000015ff007819 */ /* 0x002fe80000011650 */
[----:B------:R-:W-:Y:S01]  /*5620*/  LOP3.LUT P1, RZ, R0, 0x3, R173, 0x48, !PT ;  /* 0x0000000300ff7812 */ /* 0x000fe200078248ad */
[----:B------:R-:W-:Y:S01]  /*5630*/  @!UPT UIADD3 URZ, UPT, UPT, URZ, URZ, URZ ;  /* 0x000000fffffff290 */ /* 0x000fe2000fffe0ff */
[----:B----4-:R-:W-:Y:S11]  /*5640*/  @P0 BRA `(.L_x_91) ;  /* 0x0000000000080947 */ /* 0x010ff60003800000 */
[----:B------:R-:W1:Y:S02]  /*5650*/  SYNCS.PHASECHK.TRANS64.TRYWAIT P0, [R207+URZ+0x90], R2 ;  /* 0x00009002cf0075a7 */ /* 0x000e6400080011ff */
[----:B-1----:R-:W-:Y:S05]  /*5660*/  @!P0 BRA `(.L_x_92) ;  /* 0x0000003000c48947 */ /* 0x002fea0003800000 */
.L_x_91:
[----:B------:R-:W-:Y:S04]  /*5670*/  BSSY.RECONVERGENT B6, `(.L_x_93) ;  /* 0x0000012000067945 */ /* 0x000fe80003800200 */
[----:B------:R-:W-:Y:S05]  /*5680*/  @!P1 BRA `(.L_x_94) ;  /* 0x0000000000409947 */ /* 0x000fea0003800000 */
[----:B------:R-:W4:Y:S01]  /*5690*/  LDCU.64 UR8, c[0x4][0x70] ;  /* 0x01000e00ff0877ac */ /* 0x000f220008000a00 */
[----:B------:R-:W-:Y:S01]  /*56a0*/  MOV R3, 0x0 ;  /* 0x0000000000037802 */ /* 0x000fe20000000f00 */
[----:B------:R-:W-:Y:S02]  /*56b0*/  HFMA2 R12, -RZ, RZ, 0, 5.9604644775390625e-08 ;  /* 0x00000001ff0c7431 */ /* 0x000fe400000001ff */
[----:B------:R-:W-:Y:S02]  /*56c0*/  IMAD.MOV.U32 R8, RZ, RZ, 0x192 ;  /* 0x00000192ff087424 */ /* 0x000fe400078e00ff */
[----:B------:R-:W-:Y:S01]  /*56d0*/  IMAD.MOV.U32 R13, RZ, RZ, RZ ;  /* 0x000000ffff0d7224 */ /* 0x000fe200078e00ff */
[----:B------:R-:W5:Y:S01]  /*56e0*/  LDCU.64 UR6, c[0x4][0x78] ;  /* 0x01000f00ff0677ac */ /* 0x000f620008000a00 */
[----:B-1----:R-:W1:Y:S01]  /*56f0*/  LDC.64 R2, c[0x4][R3] ;  /* 0x0100000003027b82 */ /* 0x002e620000000a00 */
[----:B------:R-:W2:Y:S01]  /*5700*/  LDCU.64 UR4, c[0x4][0x10] ;  /* 0x01000200ff0477ac */ /* 0x000ea20008000a00 */
[----:B----4-:R-:W-:Y:S01]  /*5710*/  MOV R5, UR9 ;  /* 0x0000000900057c02 */ /* 0x010fe20008000f00 */
[----:B------:R-:W-:Y:S01]  /*5720*/  IMAD.U32 R4, RZ, RZ, UR8 ;  /* 0x00000008ff047e24 */ /* 0x000fe2000f8e00ff */
[----:B-----5:R-:W-:Y:S01]  /*5730*/  MOV R7, UR7 ;  /* 0x0000000700077c02 */ /* 0x020fe20008000f00 */
[----:B------:R-:W-:Y:S01]  /*5740*/  IMAD.U32 R6, RZ, RZ, UR6 ;  /* 0x00000006ff067e24 */ /* 0x000fe2000f8e00ff */
[----:B--2---:R-:W-:Y:S01]  /*5750*/  MOV R11, UR5 ;  /* 0x00000005000b7c02 */ /* 0x004fe20008000f00 */
[----:B------:R-:W-:Y:S02]  /*5760*/  IMAD.U32 R10, RZ, RZ, UR4 ;  /* 0x00000004ff0a7e24 */ /* 0x000fe4000f8e00ff */
[----:B------:R-:W-:Y:S07]  /*5770*/  LEPC R20, `(.L_x_94) ;  /* 0x000000001014794e */ /* 0x000fee0000000000 */
[----:B-1-3--:R-:W-:Y:S05]  /*5780*/  CALL.ABS.NOINC R2 ;  /* 0x0000000002007343 */ /* 0x00afea0003c00000 */
.L_x_94:
[----:B------:R-:W-:Y:S05]  /*5790*/  BSYNC.RECONVERGENT B6 ;  /* 0x0000000000067941 */ /* 0x000fea0003800200 */
.L_x_93:
[-C--:B---3--:R-:W-:Y:S01]  /*57a0*/  F2FP.F16.E4M3.UNPACK_B R83, R148.reuse ;  /* 0x00000094ff53723e */ /* 0x088fe200020006ff */
[----:B------:R-:W-:Y:S05]  /*57b0*/  WARPSYNC.ALL ;  /* 0x0000000000007948 */ /* 0x000fea0003800000 */
[----:B------:R-:W-:Y:S01]  /*57c0*/  R2UR UR4, R80 ;  /* 0x00000000500472ca */ /* 0x000fe200000e0000 */
[--C-:B------:R-:W-:Y:S01]  /*57d0*/  HADD2.F32 R82, -RZ, R83.reuse.H0_H0 ;  /* 0x20000053ff527230 */ /* 0x100fe20000004100 */
[----:B------:R-:W-:Y:S01]  /*57e0*/  F2FP.F16.E4M3.UNPACK_B R85, R148.H1 ;  /* 0x00000094ff55723e */ /* 0x000fe200030006ff */
[----:B------:R-:W-:Y:S01]  /*57f0*/  HADD2.F32 R83, -RZ, R83.H1_H1 ;  /* 0x30000053ff537230 */ /* 0x000fe20000004100 */
[-C--:B------:R-:W-:Y:S01]  /*5800*/  F2FP.F16.E4M3.UNPACK_B R87, R149.reuse ;  /* 0x00000095ff57723e */ /* 0x080fe200020006ff */
[----:B------:R-:W-:Y:S01]  /*5810*/  BSSY.RECONVERGENT B0, `(.L_x_95) ;  /* 0x000011d000007945 */ /* 0x000fe20003800200 */
[----:B------:R-:W-:Y:S01]  /*5820*/  F2FP.F16.E4M3.UNPACK_B R89, R149.H1 ;  /* 0x00000095ff59723e */ /* 0x000fe200030006ff */
[----:B------:R-:W-:Y:S01]  /*5830*/  HADD2.F32 R84, -RZ, R85.H0_H0 ;  /* 0x20000055ff547230 */ /* 0x000fe20000004100 */
[-C--:B------:R-:W-:Y:S01]  /*5840*/  F2FP.F16.E4M3.UNPACK_B R91, R150.reuse ;  /* 0x00000096ff5b723e */ /* 0x080fe200020006ff */
[----:B------:R-:W-:Y:S01]  /*5850*/  HADD2.F32 R88, -RZ, R87.H1_H1 ;  /* 0x30000057ff587230 */ /* 0x000fe20000004100 */
[----:B------:R-:W-:Y:S01]  /*5860*/  F2FP.F16.E4M3.UNPACK_B R93, R150.H1 ;  /* 0x00000096ff5d723e */ /* 0x000fe200030006ff */
[----:B------:R-:W-:Y:S01]  /*5870*/  HADD2.F32 R86, -RZ, R85.H1_H1 ;  /* 0x30000055ff567230 */ /* 0x000fe20000004100 */
[-C--:B------:R-:W-:Y:S01]  /*5880*/  F2FP.F16.E4M3.UNPACK_B R95, R151.reuse ;  /* 0x00000097ff5f723e */ /* 0x080fe200020006ff */
[----:B------:R-:W2:Y:S01]  /*5890*/  LDTM.x64 R4, tmem[UR4] ;  /* 0x00000004000479ee */ /* 0x000ea20008340000 */
[----:B------:R-:W-:Y:S01]  /*58a0*/  F2FP.F16.E4M3.UNPACK_B R97, R151.H1 ;  /* 0x00000097ff61723e */ /* 0x000fe200030006ff */
[----:B------:R-:W-:Y:S01]  /*58b0*/  HADD2.F32 R85, -RZ, R87.H0_H0 ;  /* 0x20000057ff557230 */ /* 0x000fe20000004100 */
[-C--:B------:R-:W-:Y:S01]  /*58c0*/  F2FP.F16.E4M3.UNPACK_B R99, R152.reuse ;  /* 0x00000098ff63723e */ /* 0x080fe200020006ff */
[----:B------:R-:W-:Y:S01]  /*58d0*/  HADD2.F32 R87, -RZ, R89.H0_H0 ;  /* 0x20000059ff577230 */ /* 0x000fe20000004100 */
[----:B------:R-:W-:Y:S01]  /*58e0*/  F2FP.F16.E4M3.UNPACK_B R101, R152.H1 ;  /* 0x00000098ff65723e */ /* 0x000fe200030006ff */
[----:B------:R-:W-:Y:S01]  /*58f0*/  HADD2.F32 R92, -RZ, R91.H1_H1 ;  /* 0x3000005bff5c7230 */ /* 0x000fe20000004100 */
[----:B------:R-:W-:Y:S01]  /*5900*/  ISETP.NE.AND P6, PT, R184, RZ, PT ;  /* 0x000000ffb800720c */ /* 0x000fe20003fc5270 */
[----:B------:R-:W-:Y:S01]  /*5910*/  HADD2.F32 R96, -RZ, R95.H1_H1 ;  /* 0x3000005fff607230 */ /* 0x000fe20000004100 */
[----:B------:R-:W-:Y:S01]  /*5920*/  SHF.L.U32 R211, R176, 0x4, RZ ;  /* 0x00000004b0d37819 */ /* 0x000fe200000006ff */
[----:B------:R-:W-:Y:S01]  /*5930*/  HADD2.F32 R100, -RZ, R99.H1_H1 ;  /* 0x30000063ff647230 */ /* 0x000fe20000004100 */
[----:B------:R-:W-:Y:S01]  /*5940*/  SHF.L.U32 R219, R175, 0x4, RZ ;  /* 0x00000004afdb7819 */ /* 0x000fe200000006ff */
[----:B------:R-:W-:Y:S01]  /*5950*/  HADD2.F32 R90, -RZ, R89.H1_H1 ;  /* 0x30000059ff5a7230 */ /* 0x000fe20000004100 */
[C---:B------:R-:W-:Y:S01]  /*5960*/  IADD3 R204, PT, PT, R190.reuse, R211, RZ ;  /* 0x000000d3becc7210 */ /* 0x040fe20007ffe0ff */
[----:B------:R-:W-:Y:S01]  /*5970*/  HADD2.F32 R89, -RZ, R91.H0_H0 ;  /* 0x2000005bff597230 */ /* 0x000fe20000004100 */
[----:B------:R-:W-:Y:S01]  /*5980*/  IADD3 R206, PT, PT, R190, R219, RZ ;  /* 0x000000dbbece7210 */ /* 0x000fe20007ffe0ff */
[--C-:B------:R-:W-:Y:S01]  /*5990*/  HADD2.F32 R91, -RZ, R93.reuse.H0_H0 ;  /* 0x2000005dff5b7230 */ /* 0x100fe20000004100 */
[----:B------:R-:W-:Y:S01]  /*59a0*/  SHF.L.U32 R217, R188, 0x4, RZ ;  /* 0x00000004bcd97819 */ /* 0x000fe200000006ff */
[----:B------:R-:W-:Y:S01]  /*59b0*/  HADD2.F32 R94, -RZ, R93.H1_H1 ;  /* 0x3000005dff5e7230 */ /* 0x000fe20000004100 */
[-C--:B------:R-:W-:Y:S01]  /*59c0*/  F2FP.F16.E4M3.UNPACK_B R103, R153.reuse ;  /* 0x00000099ff67723e */ /* 0x080fe200020006ff */
[----:B------:R-:W-:Y:S01]  /*59d0*/  HADD2.F32 R93, -RZ, R95.H0_H0 ;  /* 0x2000005fff5d7230 */ /* 0x000fe20000004100 */
[----:B------:R-:W-:Y:S01]  /*59e0*/  IADD3 R205, PT, PT, R217, R204, RZ ;  /* 0x000000ccd9cd7210 */ /* 0x000fe20007ffe0ff */
[----:B------:R-:W-:Y:S01]  /*59f0*/  HADD2.F32 R95, -RZ, R97.H0_H0 ;  /* 0x20000061ff5f7230 */ /* 0x000fe20000004100 */
[----:B------:R-:W-:Y:S01]  /*5a00*/  F2FP.F16.E4M3.UNPACK_B R105, R153.H1 ;  /* 0x00000099ff69723e */ /* 0x000fe200030006ff */
[C---:B--2---:R-:W-:Y:S01]  /*5a10*/  FMUL R0, R78.reuse, R4 ;  /* 0x000000044e007220 */ /* 0x044fe20000400000 */
[C---:B-1----:R-:W-:Y:S01]  /*5a20*/  FMUL R2, R78.reuse, R5 ;  /* 0x000000054e027220 */ /* 0x042fe20000400000 */
[C---:B------:R-:W-:Y:S01]  /*5a30*/  FMUL R4, R78.reuse, R8 ;  /* 0x000000084e047220 */ /* 0x040fe20000400000 */
[C---:B------:R-:W-:Y:S01]  /*5a40*/  FMUL R5, R78.reuse, R9 ;  /* 0x000000094e057220 */ /* 0x040fe20000400000 */
[C---:B------:R-:W-:Y:S01]  /*5a50*/  FFMA R0, R81.reuse, R82, R0 ;  /* 0x0000005251007223 */ /* 0x040fe20000000000 */
[C---:B------:R-:W-:Y:S01]  /*5a60*/  FFMA R2, R81.reuse, R83, R2 ;  /* 0x0000005351027223 */ /* 0x040fe20000000002 */
[C---:B------:R-:W-:Y:S01]  /*5a70*/  FMUL R8, R78.reuse, R12 ;  /* 0x0000000c4e087220 */ /* 0x040fe20000400000 */
[C---:B------:R-:W-:Y:S01]  /*5a80*/  FMUL R9, R78.reuse, R13 ;  /* 0x0000000d4e097220 */ /* 0x040fe20000400000 */
[C---:B------:R-:W-:Y:S01]  /*5a90*/  FMUL R12, R78.reuse, R16 ;  /* 0x000000104e0c7220 */ /* 0x040fe20000400000 */
[C---:B------:R-:W-:Y:S01]  /*5aa0*/  FMUL R13, R78.reuse, R17 ;  /* 0x000000114e0d7220 */ /* 0x040fe20000400000 */
[C---:B------:R-:W-:Y:S01]  /*5ab0*/  FMUL R16, R78.reuse, R20 ;  /* 0x000000144e107220 */ /* 0x040fe20000400000 */
[C---:B------:R-:W-:Y:S01]  /*5ac0*/  FMUL R17, R78.reuse, R21 ;  /* 0x000000154e117220 */ /* 0x040fe20000400000 */
[----:B------:R-:W-:Y:S02]  /*5ad0*/  HADD2.F32 R104, -RZ, R103.H1_H1 ;  /* 0x30000067ff687230 */ /* 0x000fe40000004100 */
[C---:B------:R-:W-:Y:S01]  /*5ae0*/  FMUL R20, R78.reuse, R24 ;  /* 0x000000184e147220 */ /* 0x040fe20000400000 */
[C---:B------:R-:W-:Y:S01]  /*5af0*/  FMUL R21, R78.reuse, R25 ;  /* 0x000000194e157220 */ /* 0x040fe20000400000 */
[C---:B------:R-:W-:Y:S01]  /*5b00*/  FMUL R24, R78.reuse, R28 ;  /* 0x0000001c4e187220 */ /* 0x040fe20000400000 */
[C---:B------:R-:W-:Y:S01]  /*5b10*/  FMUL R25, R78.reuse, R29 ;  /* 0x0000001d4e197220 */ /* 0x040fe20000400000 */
[C---:B------:R-:W-:Y:S01]  /*5b20*/  FMUL R28, R78.reuse, R32 ;  /* 0x000000204e1c7220 */ /* 0x040fe20000400000 */
[C---:B------:R-:W-:Y:S01]  /*5b30*/  FMUL R29, R78.reuse, R33 ;  /* 0x000000214e1d7220 */ /* 0x040fe20000400000 */
[C---:B------:R-:W-:Y:S01]  /*5b40*/  FMUL R32, R78.reuse, R36 ;  /* 0x000000244e207220 */ /* 0x040fe20000400000 */
[----:B------:R-:W-:Y:S01]  /*5b50*/  F2FP.F16.E4M3.UNPACK_B R107, R154 ;  /* 0x0000009aff6b723e */ /* 0x000fe200020006ff */
[C---:B------:R-:W-:Y:S01]  /*5b60*/  FMUL R33, R78.reuse, R37 ;  /* 0x000000254e217220 */ /* 0x040fe20000400000 */
[C---:B------:R-:W-:Y:S01]  /*5b70*/  FMUL R36, R78.reuse, R40 ;  /* 0x000000284e247220 */ /* 0x040fe20000400000 */
[----:B------:R-:W-:Y:S01]  /*5b80*/  F2FP.F16.E4M3.UNPACK_B R109, R154.H1 ;  /* 0x0000009aff6d723e */ /* 0x000fe200030006ff */
[C---:B------:R-:W-:Y:S01]  /*5b90*/  FMUL R37, R78.reuse, R41 ;  /* 0x000000294e257220 */ /* 0x040fe20000400000 */
[----:B------:R-:W-:Y:S02]  /*5ba0*/  HADD2.F32 R108, -RZ, R107.H1_H1 ;  /* 0x3000006bff6c7230 */ /* 0x000fe40000004100 */
        /* <DEDUP_REMOVED lines=26> */
[C---:B------:R-:W-:Y:S01]  /*5d50*/  FFMA R3, R81.reuse, R84, R3 ;  /* 0x0000005451037223 */ /* 0x040fe20000000003 */
[C---:B------:R-:W-:Y:S01]  /*5d60*/  FFMA R7, R81.reuse, R86, R7 ;  /* 0x0000005651077223 */ /* 0x040fe20000000007 */
[----:B------:R-:W-:Y:S01]  /*5d70*/  F2FP.F16.E4M3.UNPACK_B R127, R159 ;  /* 0x0000009fff7f723e */ /* 0x000fe200020006ff */
[C---:B------:R-:W-:Y:S01]  /*5d80*/  FFMA R4, R81.reuse, R85, R4 ;  /* 0x0000005551047223 */ /* 0x040fe20000000004 */
[C---:B------:R-:W-:Y:S01]  /*5d90*/  FFMA R5, R81.reuse, R88, R5 ;  /* 0x0000005851057223 */ /* 0x040fe20000000005 */
[----:B------:R-:W-:Y:S01]  /*5da0*/  F2FP.F16.E4M3.UNPACK_B R129, R159.H1 ;  /* 0x0000009fff81723e */ /* 0x000fe200030006ff */
[----:B------:R-:W-:Y:S01]  /*5db0*/  FFMA R6, R81, R87, R6 ;  /* 0x0000005751067223 */ /* 0x000fe20000000006 */
[----:B------:R-:W-:Y:S01]  /*5dc0*/  F2FP.SATFINITE.E4M3.F32.PACK_AB_MERGE_C R185, R7, R3, RZ ;  /* 0x0000000307b9723e */ /* 0x000fe200048070ff */
[----:B------:R-:W-:Y:S02]  /*5dd0*/  HADD2.F32 R124, -RZ, R123.H1_H1 ;  /* 0x3000007bff7c7230 */ /* 0x000fe40000004100 */
[----:B------:R-:W-:Y:S01]  /*5de0*/  FMUL R11, R78, R11 ;  /* 0x0000000b4e0b7220 */ /* 0x000fe20000400000 */
[----:B------:R-:W-:Y:S01]  /*5df0*/  HADD2.F32 R128, -RZ, R127.H1_H1 ;  /* 0x3000007fff807230 */ /* 0x000fe20000004100 */
[----:B------:R-:W-:Y:S01]  /*5e00*/  F2FP.SATFINITE.E4M3.F32.PACK_AB_MERGE_C R184, R2, R0, R185 ;  /* 0x0000000002b8723e */ /* 0x000fe200048070b9 */
[C---:B------:R-:W-:Y:S01]  /*5e10*/  FMUL R10, R78.reuse, R14 ;  /* 0x0000000e4e0a7220 */ /* 0x040fe20000400000 */
[C---:B------:R-:W-:Y:S01]  /*5e20*/  FFMA R11, R81.reuse, R90, R11 ;  /* 0x0000005a510b7223 */ /* 0x040fe2000000000b */
[C---:B------:R-:W-:Y:S01]  /*5e30*/  FFMA R8, R81.reuse, R89, R8 ;  /* 0x0000005951087223 */ /* 0x040fe20000000008 */
[----:B------:R-:W-:Y:S01]  /*5e40*/  FFMA R9, R81, R92, R9 ;  /* 0x0000005c51097223 */ /* 0x000fe20000000009 */
[----:B------:R-:W-:Y:S01]  /*5e50*/  F2FP.F16.E4M3.UNPACK_B R131, R160 ;  /* 0x000000a0ff83723e */ /* 0x000fe200020006ff */
[----:B------:R-:W-:Y:S01]  /*5e60*/  HADD2.F32 R98, -RZ, R97.H1_H1 ;  /* 0x30000061ff627230 */ /* 0x000fe20000004100 */
[----:B------:R-:W-:Y:S01]  /*5e70*/  F2FP.SATFINITE.E4M3.F32.PACK_AB_MERGE_C R186, R11, R6, RZ ;  /* 0x000000060bba723e */ /* 0x000fe200048070ff */
[----:B------:R-:W-:Y:S01]  /*5e80*/  FFMA R10, R81, R91, R10 ;  /* 0x0000005b510a7223 */ /* 0x000fe2000000000a */
[----:B------:R-:W-:Y:S02]  /*5e90*/  HADD2.F32 R97, -RZ, R99.H0_H0 ;  /* 0x20000063ff617230 */ /* 0x000fe40000004100 */
[C---:B------:R-:W-:Y:S01]  /*5ea0*/  FMUL R15, R78.reuse, R15 ;  /* 0x0000000f4e0f7220 */ /* 0x040fe20000400000 */
[----:B------:R-:W-:Y:S01]  /*5eb0*/  F2FP.SATFINITE.E4M3.F32.PACK_AB_MERGE_C R185, R5, R4, R186 ;  /* 0x0000000405b9723e */ /* 0x000fe200048070ba */
[----:B------:R-:W-:Y:S02]  /*5ec0*/  HADD2.F32 R132, -RZ, R131.H1_H1 ;  /* 0x30000083ff847230 */ /* 0x000fe40000004100 */
[C---:B------:R-:W-:Y:S01]  /*5ed0*/  FMUL R14, R78.reuse, R18 ;  /* 0x000000124e0e7220 */ /* 0x040fe20000400000 */
[C---:B------:R-:W-:Y:S01]  /*5ee0*/  FFMA R15, R81.reuse, R94, R15 ;  /* 0x0000005e510f7223 */ /* 0x040fe2000000000f */
[C---:B------:R-:W-:Y:S01]  /*5ef0*/  FFMA R12, R81.reuse, R93, R12 ;  /* 0x0000005d510c7223 */ /* 0x040fe2000000000c */
[----:B------:R-:W-:Y:S01]  /*5f00*/  FFMA R13, R81, R96, R13 ;  /* 0x00000060510d7223 */ /* 0x000fe2000000000d */
[----:B------:R-:W-:Y:S01]  /*5f10*/  F2FP.F16.E4M3.UNPACK_B R133, R160.H1 ;  /* 0x000000a0ff85723e */ /* 0x000fe200030006ff */
[--C-:B------:R-:W-:Y:S01]  /*5f20*/  HADD2.F32 R99, -RZ, R101.reuse.H0_H0 ;  /* 0x20000065ff637230 */ /* 0x100fe20000004100 */
[----:B------:R-:W-:Y:S01]  /*5f30*/  F2FP.SATFINITE.E4M3.F32.PACK_AB_MERGE_C R186, R15, R10, RZ ;  /* 0x0000000a0fba723e */ /* 0x000fe200048070ff */
[----:B------:R-:W-:Y:S01]  /*5f40*/  FFMA R14, R81, R95, R14 ;  /* 0x0000005f510e7223 */ /* 0x000fe2000000000e */
[C---:B------:R-:W-:Y:S01]  /*5f50*/  FMUL R19, R78.reuse, R19 ;  /* 0x000000134e137220 */ /* 0x040fe20000400000 */
[----:B------:R-:W-:Y:S01]  /*5f60*/  HADD2.F32 R102, -RZ, R101.H1_H1 ;  /* 0x30000065ff667230 */ /* 0x000fe20000004100 */
[----:B------:R-:W-:Y:S01]  /*5f70*/  F2FP.SATFINITE.E4M3.F32.PACK_AB_MERGE_C R186, R9, R8, R186 ;  /* 0x0000000809ba723e */ /* 0x000fe200048070ba */
[----:B------:R-:W-:Y:S02]  /*5f80*/  HADD2.F32 R101, -RZ, R103.H0_H0 ;  /* 0x20000067ff657230 */ /* 0x000fe40000004100 */
[C---:B------:R-:W-:Y:S01]  /*5f90*/  FFMA R19, R81.reuse, R98, R19 ;  /* 0x0000006251137223 */ /* 0x040fe20000000013 */
[C---:B------:R-:W-:Y:S01]  /*5fa0*/  FFMA R16, R81.reuse, R97, R16 ;  /* 0x0000006151107223 */ /* 0x040fe20000000010 */
[----:B------:R-:W-:Y:S01]  /*5fb0*/  FFMA R17, R81, R100, R17 ;  /* 0x0000006451117223 */ /* 0x000fe20000000011 */
[C---:B------:R-:W-:Y:S01]  /*5fc0*/  FMUL R18, R78.reuse, R22 ;  /* 0x000000164e127220 */ /* 0x040fe20000400000 */
[----:B------:R-:W-:Y:S01]  /*5fd0*/  F2FP.F16.E4M3.UNPACK_B R135, R161 ;  /* 0x000000a1ff87723e */ /* 0x000fe200020006ff */
        /* <DEDUP_REMOVED lines=10> */
[----:B------:R1:W-:Y:S01]  /*6080*/  STS.128 [R172+UR49+0x4200], R184 ;  /* 0x004200b8ac007988 */ /* 0x0003e20008000c31 */
[----:B------:R-:W-:Y:S01]  /*6090*/  HADD2.F32 R136, -RZ, R135.H1_H1 ;  /* 0x30000087ff887230 */ /* 0x000fe20000004100 */
[----:B------:R-:W-:Y:S01]  /*60a0*/  F2FP.SATFINITE.E4M3.F32.PACK_AB_MERGE_C R196, R23, R18, RZ ;  /* 0x0000001217c4723e */ /* 0x000fe200048070ff */
[C---:B------:R-:W-:Y:S01]  /*60b0*/  FMUL R22, R78.reuse, R26 ;  /* 0x0000001a4e167220 */ /* 0x040fe20000400000 */
[C---:B------:R-:W-:Y:S01]  /*60c0*/  FMUL R27, R78.reuse, R27 ;  /* 0x0000001b4e1b7220 */ /* 0x040fe20000400000 */
[--C-:B------:R-:W-:Y:S01]  /*60d0*/  HADD2.F32 R107, -RZ, R109.reuse.H0_H0 ;  /* 0x2000006dff6b7230 */ /* 0x100fe20000004100 */
[----:B------:R-:W-:Y:S01]  /*60e0*/  F2FP.SATFINITE.E4M3.F32.PACK_AB_MERGE_C R196, R17, R16, R196 ;  /* 0x0000001011c4723e */ /* 0x000fe200048070c4 */
[C---:B------:R-:W-:Y:S01]  /*60f0*/  FFMA R22, R81.reuse, R103, R22 ;  /* 0x0000006751167223 */ /* 0x040fe20000000016 */
[C---:B------:R-:W-:Y:S01]  /*6100*/  FFMA R27, R81.reuse, R106, R27 ;  /* 0x0000006a511b7223 */ /* 0x040fe2000000001b */
[C---:B------:R-:W-:Y:S01]  /*6110*/  FFMA R24, R81.reuse, R105, R24 ;  /* 0x0000006951187223 */ /* 0x040fe20000000018 */
[----:B------:R-:W-:Y:S01]  /*6120*/  F2FP.F16.E4M3.UNPACK_B R137, R161.H1 ;  /* 0x000000a1ff89723e */ /* 0x000fe200030006ff */
[----:B------:R-:W-:Y:S02]  /*6130*/  HADD2.F32 R110, -RZ, R109.H1_H1 ;  /* 0x3000006dff6e7230 */ /* 0x000fe40000004100 */
[----:B------:R-:W-:Y:S01]  /*6140*/  FFMA R25, R81, R108, R25 ;  /* 0x0000006c51197223 */ /* 0x000fe20000000019 */
[----:B------:R-:W-:Y:S01]  /*6150*/  F2FP.SATFINITE.E4M3.F32.PACK_AB_MERGE_C R197, R27, R22, RZ ;  /* 0x000000161bc5723e */ /* 0x000fe200048070ff */
[----:B------:R-:W-:Y:S02]  /*6160*/  HADD2.F32 R109, -RZ, R111.H0_H0 ;  /* 0x2000006fff6d7230 */ /* 0x000fe40000004100 */
[C---:B------:R-:W-:Y:S01]  /*6170*/  FMUL R26, R78.reuse, R30 ;  /* 0x0000001e4e1a7220 */ /* 0x040fe20000400000 */
[C---:B------:R-:W-:Y:S01]  /*6180*/  FMUL R31, R78.reuse, R31 ;  /* 0x0000001f4e1f7220 */ /* 0x040fe20000400000 */
[--C-:B------:R-:W-:Y:S01]  /*6190*/  HADD2.F32 R111, -RZ, R113.reuse.H0_H0 ;  /* 0x20000071ff6f7230 */ /* 0x100fe20000004100 */
[----:B------:R-:W-:Y:S01]  /*61a0*/  F2FP.SATFINITE.E4M3.F32.PACK_AB_MERGE_C R197, R21, R20, R197 ;  /* 0x0000001415c5723e */ /* 0x000fe200048070c5 */
[C---:B------:R-:W-:Y:S01]  /*61b0*/  FFMA R26, R81.reuse, R107, R26 ;  /* 0x0000006b511a7223 */ /* 0x040fe2000000001a */
[C---:B------:R-:W-:Y:S01]  /*61c0*/  FFMA R31, R81.reuse, R110, R31 ;  /* 0x0000006e511f7223 */ /* 0x040fe2000000001f */
[C---:B------:R-:W-:Y:S01]  /*61d0*/  FFMA R28, R81.reuse, R109, R28 ;  /* 0x0000006d511c7223 */ /* 0x040fe2000000001c */
[----:B------:R-:W-:Y:S01]  /*61e0*/  F2FP.F16.E4M3.UNPACK_B R139, R162 ;  /* 0x000000a2ff8b723e */ /* 0x000fe200020006ff */
[----:B------:R-:W-:Y:S02]  /*61f0*/  HADD2.F32 R114, -RZ, R113.H1_H1 ;  /* 0x30000071ff727230 */ /* 0x000fe40000004100 */
[----:B------:R-:W-:Y:S01]  /*6200*/  FFMA R29, R81, R112, R29 ;  /* 0x00000070511d7223 */ /* 0x000fe2000000001d */
[----:B------:R-:W-:Y:S01]  /*6210*/  F2FP.SATFINITE.E4M3.F32.PACK_AB_MERGE_C R198, R31, R26, RZ ;  /* 0x0000001a1fc6723e */ /* 0x000fe200048070ff */
[----:B------:R-:W-:Y:S02]  /*6220*/  HADD2.F32 R113, -RZ, R115.H0_H0 ;  /* 0x20000073ff717230 */ /* 0x000fe40000004100 */
[C---:B------:R-:W-:Y:S01]  /*6230*/  FMUL R30, R78.reuse, R34 ;  /* 0x000000224e1e7220 */ /* 0x040fe20000400000 */
[----:B------:R-:W-:Y:S01]  /*6240*/  HADD2.F32 R140, -RZ, R139.H1_H1 ;  /* 0x3000008bff8c7230 */ /* 0x000fe20000004100 */
[----:B------:R-:W-:Y:S01]  /*6250*/  F2FP.SATFINITE.E4M3.F32.PACK_AB_MERGE_C R198, R25, R24, R198 ;  /* 0x0000001819c6723e */ /* 0x000fe200048070c6 */
[C---:B------:R-:W-:Y:S01]  /*6260*/  FMUL R35, R78.reuse, R35 ;  /* 0x000000234e237220 */ /* 0x040fe20000400000 */
[--C-:B------:R-:W-:Y:S02]  /*6270*/  HADD2.F32 R115, -RZ, R117.reuse.H0_H0 ;  /* 0x20000075ff737230 */ /* 0x100fe40000004100 */
[C---:B------:R-:W-:Y:S01]  /*6280*/  FFMA R30, R81.reuse, R111, R30 ;  /* 0x0000006f511e7223 */ /* 0x040fe2000000001e */
[----:B------:R-:W-:Y:S02]  /*6290*/  HADD2.F32 R118, -RZ, R117.H1_H1 ;  /* 0x30000075ff767230 */ /* 0x000fe40000004100 */
[C---:B------:R-:W-:Y:S01]  /*62a0*/  FFMA R35, R81.reuse, R114, R35 ;  /* 0x0000007251237223 */ /* 0x040fe20000000023 */
[C---:B------:R-:W-:Y:S01]  /*62b0*/  FFMA R32, R81.reuse, R113, R32 ;  /* 0x0000007151207223 */ /* 0x040fe20000000020 */
[----:B------:R-:W-:Y:S01]  /*62c0*/  F2FP.F16.E4M3.UNPACK_B R141, R162.H1 ;  /* 0x000000a2ff8d723e */ /* 0x000fe200030006ff */
[----:B------:R-:W-:Y:S01]  /*62d0*/  FFMA R33, R81, R116, R33 ;  /* 0x0000007451217223 */ /* 0x000fe20000000021 */
[----:B------:R-:W-:Y:S01]  /*62e0*/  HADD2.F32 R117, -RZ, R119.H0_H0 ;  /* 0x20000077ff757230 */ /* 0x000fe20000004100 */
        /* <DEDUP_REMOVED lines=9> */
[----:B------:R1:W-:Y:S01]  /*6380*/  STS.128 [R204+0x4010], R196 ;  /* 0x004010c4cc007388 */ /* 0x0003e20000000c00 */
[----:B------:R-:W-:Y:S01]  /*6390*/  FFMA R37, R81, R120, R37 ;  /* 0x0000007851257223 */ /* 0x000fe20000000025 */
[----:B------:R-:W-:Y:S01]  /*63a0*/  F2FP.SATFINITE.E4M3.F32.PACK_AB_MERGE_C R200, R39, R34, RZ ;  /* 0x0000002227c8723e */ /* 0x000fe200048070ff */
[----:B------:R-:W-:Y:S02]  /*63b0*/  HADD2.F32 R122, -RZ, R121.H1_H1 ;  /* 0x30000079ff7a7230 */ /* 0x000fe40000004100 */
[C---:B------:R-:W-:Y:S01]  /*63c0*/  FMUL R38, R78.reuse, R42 ;  /* 0x0000002a4e267220 */ /* 0x040fe20000400000 */
[----:B------:R-:W-:Y:S01]  /*63d0*/  HADD2.F32 R121, -RZ, R123.H0_H0 ;  /* 0x2000007bff797230 */ /* 0x000fe20000004100 */
[----:B------:R-:W-:Y:S01]  /*63e0*/  F2FP.SATFINITE.E4M3.F32.PACK_AB_MERGE_C R200, R33, R32, R200 ;  /* 0x0000002021c8723e */ /* 0x000fe200048070c8 */
[----:B------:R-:W-:Y:S02]  /*63f0*/  HADD2.F32 R144, -RZ, R143.H1_H1 ;  /* 0x3000008fff907230 */ /* 0x000fe40000004100 */
[C---:B------:R-:W-:Y:S01]  /*6400*/  FFMA R38, R81.reuse, R119, R38 ;  /* 0x0000007751267223 */ /* 0x040fe20000000026 */
[C---:B------:R-:W-:Y:S01]  /*6410*/  FMUL R43, R78.reuse, R43 ;  /* 0x0000002b4e2b7220 */ /* 0x040fe20000400000 */
[--C-:B------:R-:W-:Y:S02]  /*6420*/  HADD2.F32 R123, -RZ, R125.reuse.H0_H0 ;  /* 0x2000007dff7b7230 */ /* 0x100fe40000004100 */
[C---:B------:R-:W-:Y:S01]  /*6430*/  FMUL R42, R78.reuse, R46 ;  /* 0x0000002e4e2a7220 */ /* 0x040fe20000400000 */
[----:B------:R-:W-:Y:S02]  /*6440*/  HADD2.F32 R126, -RZ, R125.H1_H1 ;  /* 0x3000007dff7e7230 */ /* 0x000fe40000004100 */
[C---:B------:R-:W-:Y:S01]  /*6450*/  FFMA R43, R81.reuse, R122, R43 ;  /* 0x0000007a512b7223 */ /* 0x040fe2000000002b */
[----:B------:R-:W-:Y:S01]  /*6460*/  F2FP.F16.E4M3.UNPACK_B R145, R163.H1 ;  /* 0x000000a3ff91723e */ /* 0x000fe200030006ff */
[C---:B------:R-:W-:Y:S01]  /*6470*/  FFMA R40, R81.reuse, R121, R40 ;  /* 0x0000007951287223 */ /* 0x040fe20000000028 */
[----:B------:R-:W-:Y:S01]  /*6480*/  FFMA R41, R81, R124, R41 ;  /* 0x0000007c51297223 */ /* 0x000fe20000000029 */
[----:B------:R-:W-:Y:S01]  /*6490*/  ISETP.NE.AND P0, PT, R193, RZ, PT ;  /* 0x000000ffc100720c */ /* 0x000fe20003f05270 */
[----:B------:R-:W-:Y:S01]  /*64a0*/  HADD2.F32 R125, -RZ, R127.H0_H0 ;  /* 0x2000007fff7d7230 */ /* 0x000fe20000004100 */
[----:B------:R-:W-:Y:S01]  /*64b0*/  F2FP.SATFINITE.E4M3.F32.PACK_AB_MERGE_C R201, R43, R38, RZ ;  /* 0x000000262bc9723e */ /* 0x000fe200048070ff */
[----:B------:R-:W-:Y:S01]  /*64c0*/  FFMA R42, R81, R123, R42 ;  /* 0x0000007b512a7223 */ /* 0x000fe2000000002a */
[C---:B------:R-:W-:Y:S01]  /*64d0*/  FMUL R47, R78.reuse, R47 ;  /* 0x0000002f4e2f7220 */ /* 0x040fe20000400000 */
[--C-:B------:R-:W-:Y:S01]  /*64e0*/  HADD2.F32 R127, -RZ, R129.reuse.H0_H0 ;  /* 0x20000081ff7f7230 */ /* 0x100fe20000004100 */
[----:B------:R-:W-:Y:S01]  /*64f0*/  F2FP.SATFINITE.E4M3.F32.PACK_AB_MERGE_C R201, R37, R36, R201 ;  /* 0x0000002425c9723e */ /* 0x000fe200048070c9 */
[----:B------:R-:W-:Y:S02]  /*6500*/  HADD2.F32 R130, -RZ, R129.H1_H1 ;  /* 0x30000081ff827230 */ /* 0x000fe40000004100 */
[C---:B------:R-:W-:Y:S01]  /*6510*/  FFMA R47, R81.reuse, R126, R47 ;  /* 0x0000007e512f7223 */ /* 0x040fe2000000002f */
[C---:B------:R-:W-:Y:S01]  /*6520*/  FFMA R44, R81.reuse, R125, R44 ;  /* 0x0000007d512c7223 */ /* 0x040fe2000000002c */
[C---:B------:R-:W-:Y:S01]  /*6530*/  FFMA R45, R81.reuse, R128, R45 ;  /* 0x00000080512d7223 */ /* 0x040fe2000000002d */
[----:B------:R-:W-:Y:S02]  /*6540*/  HADD2.F32 R129, -RZ, R131.H0_H0 ;  /* 0x20000083ff817230 */ /* 0x000fe40000004100 */
[C---:B------:R-:W-:Y:S01]  /*6550*/  FMUL R46, R78.reuse, R50 ;  /* 0x000000324e2e7220 */ /* 0x040fe20000400000 */
[C---:B------:R-:W-:Y:S01]  /*6560*/  FMUL R51, R78.reuse, R51 ;  /* 0x000000334e337220 */ /* 0x040fe20000400000 */
[--C-:B------:R-:W-:Y:S02]  /*6570*/  HADD2.F32 R131, -RZ, R133.reuse.H0_H0 ;  /* 0x20000085ff837230 */ /* 0x100fe40000004100 */
[C---:B------:R-:W-:Y:S01]  /*6580*/  FMUL R50, R78.reuse, R54 ;  /* 0x000000364e327220 */ /* 0x040fe20000400000 */
[C---:B------:R-:W-:Y:S01]  /*6590*/  FFMA R46, R81.reuse, R127, R46 ;  /* 0x0000007f512e7223 */ /* 0x040fe2000000002e */
[----:B------:R-:W-:Y:S02]  /*65a0*/  HADD2.F32 R134, -RZ, R133.H1_H1 ;  /* 0x30000085ff867230 */ /* 0x000fe40000004100 */
[C---:B------:R-:W-:Y:S01]  /*65b0*/  FFMA R51, R81.reuse, R130, R51 ;  /* 0x0000008251337223 */ /* 0x040fe20000000033 */
[----:B------:R-:W-:Y:S02]  /*65c0*/  HADD2.F32 R133, -RZ, R135.H0_H0 ;  /* 0x20000087ff857230 */ /* 0x000fe40000004100 */
[C---:B------:R-:W-:Y:S01]  /*65d0*/  FMUL R55, R78.reuse, R55 ;  /* 0x000000374e377220 */ /* 0x040fe20000400000 */
[C---:B------:R-:W-:Y:S01]  /*65e0*/  FFMA R48, R81.reuse, R129, R48 ;  /* 0x0000008151307223 */ /* 0x040fe20000000030 */
[C---:B------:R-:W-:Y:S01]  /*65f0*/  FFMA R49, R81.reuse, R132, R49 ;  /* 0x0000008451317223 */ /* 0x040fe20000000031 */
[--C-:B------:R-:W-:Y:S02]  /*6600*/  HADD2.F32 R135, -RZ, R137.reuse.H0_H0 ;  /* 0x20000089ff877230 */ /* 0x100fe40000004100 */
[C---:B------:R-:W-:Y:S01]  /*6610*/  FFMA R50, R81.reuse, R131, R50 ;  /* 0x0000008351327223 */ /* 0x040fe20000000032 */
[----:B------:R-:W-:Y:S02]  /*6620*/  HADD2.F32 R138, -RZ, R137.H1_H1 ;  /* 0x30000089ff8a7230 */ /* 0x000fe40000004100 */
[C---:B------:R-:W-:Y:S01]  /*6630*/  FMUL R54, R78.reuse, R58 ;  /* 0x0000003a4e367220 */ /* 0x040fe20000400000 */
[----:B------:R-:W-:Y:S02]  /*6640*/  HADD2.F32 R137, -RZ, R139.H0_H0 ;  /* 0x2000008bff897230 */ /* 0x000fe40000004100 */
[C---:B------:R-:W-:Y:S01]  /*6650*/  FFMA R55, R81.reuse, R134, R55 ;  /* 0x0000008651377223 */ /* 0x040fe20000000037 */
        /* <DEDUP_REMOVED lines=16> */
[----:B------:R-:W-:Y:S01]  /*6760*/  FFMA R63, R81, R142, R63 ;  /* 0x0000008e513f7223 */ /* 0x000fe2000000003f */
[----:B------:R-:W-:Y:S01]  /*6770*/  FMUL R67, R78, R67 ;  /* 0x000000434e437220 */ /* 0x000fe20000400000 */
[----:B------:R-:W-:Y:S01]  /*6780*/  F2FP.SATFINITE.E4M3.F32.PACK_AB_MERGE_C R202, R47, R42, RZ ;  /* 0x0000002a2fca723e */ /* 0x000fe200048070ff */
[----:B------:R-:W-:Y:S01]  /*6790*/  FFMA R60, R81, R141, R60 ;  /* 0x0000008d513c7223 */ /* 0x000fe2000000003c */
[----:B------:R-:W-:Y:S01]  /*67a0*/  F2FP.SATFINITE.E4M3.F32.PACK_AB_MERGE_C R203, R51, R46, RZ ;  /* 0x0000002e33cb723e */ /* 0x000fe200048070ff */
[C---:B------:R-:W-:Y:S01]  /*67b0*/  FFMA R61, R81.reuse, R144, R61 ;  /* 0x00000090513d7223 */ /* 0x040fe2000000003d */
[C---:B------:R-:W-:Y:S01]  /*67c0*/  FFMA R62, R81.reuse, R143, R62 ;  /* 0x0000008f513e7223 */ /* 0x040fe2000000003e */
[----:B------:R-:W-:Y:S01]  /*67d0*/  FFMA R67, R81, R146, R67 ;  /* 0x0000009251437223 */ /* 0x000fe20000000043 */
[----:B------:R-:W-:Y:S02]  /*67e0*/  F2FP.SATFINITE.E4M3.F32.PACK_AB_MERGE_C R202, R41, R40, R202 ;  /* 0x0000002829ca723e */ /* 0x000fe400048070ca */
[----:B------:R-:W-:Y:S02]  /*67f0*/  F2FP.SATFINITE.E4M3.F32.PACK_AB_MERGE_C R203, R45, R44, R203 ;  /* 0x0000002c2dcb723e */ /* 0x000fe400048070cb */
[----:B------:R-:W-:Y:S02]  /*6800*/  F2FP.SATFINITE.E4M3.F32.PACK_AB_MERGE_C R212, R55, R50, RZ ;  /* 0x0000003237d4723e */ /* 0x000fe400048070ff */
[----:B------:R-:W-:Y:S01]  /*6810*/  F2FP.SATFINITE.E4M3.F32.PACK_AB_MERGE_C R213, R59, R54, RZ ;  /* 0x000000363bd5723e */ /* 0x000fe200048070ff */
[----:B------:R1:W-:Y:S01]  /*6820*/  STS.128 [R206+0x4020], R200 ;  /* 0x004020c8ce007388 */ /* 0x0003e20000000c00 */
[----:B------:R-:W-:Y:S02]  /*6830*/  F2FP.SATFINITE.E4M3.F32.PACK_AB_MERGE_C R214, R63, R58, RZ ;  /* 0x0000003a3fd6723e */ /* 0x000fe400048070ff */
[----:B------:R-:W-:Y:S02]  /*6840*/  F2FP.SATFINITE.E4M3.F32.PACK_AB_MERGE_C R215, R67, R62, RZ ;  /* 0x0000003e43d7723e */ /* 0x000fe400048070ff */
[----:B------:R-:W-:Y:S02]  /*6850*/  F2FP.SATFINITE.E4M3.F32.PACK_AB_MERGE_C R212, R49, R48, R212 ;  /* 0x0000003031d4723e */ /* 0x000fe400048070d4 */
[----:B------:R-:W-:Y:S02]  /*6860*/  F2FP.SATFINITE.E4M3.F32.PACK_AB_MERGE_C R213, R53, R52, R213 ;  /* 0x0000003435d5723e */ /* 0x000fe400048070d5 */
[----:B------:R-:W-:Y:S02]  /*6870*/  F2FP.SATFINITE.E4M3.F32.PACK_AB_MERGE_C R214, R57, R56, R214 ;  /* 0x0000003839d6723e */ /* 0x000fe400048070d6 */
[----:B------:R-:W-:Y:S02]  /*6880*/  F2FP.SATFINITE.E4M3.F32.PACK_AB_MERGE_C R215, R61, R60, R215 ;  /* 0x0000003c3dd7723e */ /* 0x000fe400048070d7 */
[----:B------:R-:W-:Y:S02]  /*6890*/  LEA R210, R181, UR49, 0x3 ;  /* 0x00000031b5d27c11 */ /* 0x000fe4000f8e18ff */
[----:B------:R-:W-:Y:S01]  /*68a0*/  @P6 SHF.L.U32 R221, R180, 0x1f, RZ ;  /* 0x0000001fb4dd6819 */ /* 0x000fe200000006ff */
[----:B------:R1:W-:Y:S01]  /*68b0*/  STS.128 [R205+0x4010], R212 ;  /* 0x004010d4cd007388 */ /* 0x0003e20000000c00 */
[----:B------:R-:W-:Y:S01]  /*68c0*/  @!PT LDS RZ, [RZ] ;  /* 0x00000000fffff984 */ /* 0x000fe20000000800 */
[----:B------:R-:W-:Y:S01]  /*68d0*/  @!PT LDS RZ, [RZ] ;  /* 0x00000000fffff984 */ /* 0x000fe20000000800 */
[----:B------:R-:W-:Y:S01]  /*68e0*/  @!PT LDS RZ, [RZ] ;  /* 0x00000000fffff984 */ /* 0x000fe20000000800 */
[----:B------:R-:W-:Y:S01]  /*68f0*/  @!PT LDS RZ, [RZ] ;  /* 0x00000000fffff984 */ /* 0x000fe20000000800 */
[----:B------:R2:W-:Y:S07]  /*6900*/  MEMBAR.ALL.CTA ;  /* 0x0000000000007992 */ /* 0x0005ee0000008000 */
[----:B--2---:R-:W2:Y:S02]  /*6910*/  FENCE.VIEW.ASYNC.S ;  /* 0x00000000000073c6 */ /* 0x004ea40000000000 */
[----:B--2---:R-:W-:Y:S06]  /*6920*/  BAR.SYNC.DEFER_BLOCKING 0x1, 0x80 ;  /* 0x0042000000007b1d */ /* 0x004fec0000010000 */
[----:B------:R-:W-:Y:S05]  /*6930*/  @P0 BRA `(.L_x_96) ;  /* 0x0000000000280947 */ /* 0x000fea0003800000 */
[----:B------:R-:W-:Y:S02]  /*6940*/  UIADD3 UR4, UPT, UPT, UR49, 0x4200, URZ ;  /* 0x0000420031047890 */ /* 0x000fe4000fffe0ff */
[----:B------:R-:W-:Y:S01]  /*6950*/  UIADD3 UR6, UP0, UPT, UR52, 0x680, URZ ;  /* 0x0000068034067890 */ /* 0x000fe2000ff1e0ff */
[----:B------:R-:W-:Y:S03]  /*6960*/  UMOV UR43, UR36 ;  /* 0x00000024002b7c82 */ /* 0x000fe60008000000 */
[----:B------:R-:W-:Y:S01]  /*6970*/  MOV R192, UR4 ;  /* 0x0000000400c07c02 */ /* 0x000fe20008000f00 */
[----:B------:R-:W-:Y:S03]  /*6980*/  UIADD3.X UR7, UPT, UPT, URZ, UR53, URZ, UP0, !UPT ;  /* 0x00000035ff077290 */ /* 0x000fe600087fe4ff */
[----:B------:R-:W-:Y:S11]  /*6990*/  R2UR UR40, R192 ;  /* 0x00000000c02872ca */ /* 0x000ff600000e0000 */
[----:B------:R-:W-:Y:S02]  /*69a0*/  @!UPT UIADD3 URZ, UPT, UPT, URZ, URZ, URZ ;  /* 0x000000fffffff290 */ /* 0x000fe4000fffe0ff */
[----:B------:R2:W-:Y:S01]  /*69b0*/  UTMASTG.3D [UR40], [UR6] ;  /* 0x00000028060073b5 */ /* 0x0005e20008010000 */
[----:B------:R0:W-:Y:S01]  /*69c0*/  UTMACMDFLUSH ;  /* 0x00000000000079b7 */ /* 0x0001e20000000000 */
[----:B--2---:R-:W-:Y:S04]  /*69d0*/  DEPBAR.LE SB0, 0x1 ;  /* 0x000080400000791a */ /* 0x004fe80000000000 */
.L_x_96:
[----:B------:R-:W-:Y:S05]  /*69e0*/  BSYNC.RECONVERGENT B0 ;  /* 0x0000000000007941 */ /* 0x000fea0003800200 */
.L_x_95:
[----:B------:R-:W-:Y:S06]  /*69f0*/  BAR.SYNC.DEFER_BLOCKING 0x1, 0x80 ;  /* 0x0042000000007b1d */ /* 0x000fec0000010000 */
[----:B------:R-:W2:Y:S01]  /*6a00*/  @P6 SYNCS.PHASECHK.TRANS64.TRYWAIT P0, [R210+URZ+0x40], R221 ;  /* 0x000040ddd20065a7 */ /* 0x000ea200080011ff */
[----:B------:R-:W-:Y:S01]  /*6a10*/  BSSY B1, `(.L_x_97) ;  /* 0x0000023000017945 */ /* 0x000fe20003800000 */
[----:B--2---:R-:W-:Y:S03]  /*6a20*/  @P6 SEL R208, RZ, 0x1, !P0 ;  /* 0x00000001ffd06807 */ /* 0x004fe60004000000 */
[----:B------:R-:W-:Y:S05]  /*6a30*/  @!P6 BRA `(.L_x_98) ;  /* 0x000000000080e947 */ /* 0x000fea0003800000 */
[----:B------:R-:W-:Y:S01]  /*6a40*/  ISETP.NE.AND P1, PT, R209, RZ, PT ;  /* 0x000000ffd100720c */ /* 0x000fe20003f25270 */
[----:B------:R-:W-:Y:S01]  /*6a50*/  BSSY B0, `(.L_x_99) ;  /* 0x000000a000007945 */ /* 0x000fe20003800000 */
[----:B------:R-:W-:Y:S11]  /*6a60*/  ISETP.NE.AND P0, PT, R208, RZ, PT ;  /* 0x000000ffd000720c */ /* 0x000ff60003f05270 */
[----:B------:R-:W-:Y:S04]  /*6a70*/  @P1 IMAD R0, R181, 0x2000, R190 ;  /* 0x00002000b5001824 */ /* 0x000fe800078e02be */
[C---:B------:R-:W-:Y:S01]  /*6a80*/  @P1 IMAD.IADD R2, R0.reuse, 0x1, R211 ;  /* 0x0000000100021824 */ /* 0x040fe200078e02d3 */
[----:B------:R-:W-:Y:S03]  /*6a90*/  @P1 IADD3 R219, PT, PT, R0, R219, RZ ;  /* 0x000000db00db1210 */ /* 0x000fe60007ffe0ff */
[----:B------:R-:W-:Y:S01]  /*6aa0*/  @P1 IMAD.IADD R217, R217, 0x1, R2 ;  /* 0x00000001d9d91824 */ /* 0x000fe200078e0202 */
[----:B------:R-:W-:Y:S06]  /*6ab0*/  @P0 BRA `(.L_x_100) ;  /* 0x00000000000c0947 */ /* 0x000fec0003800000 */
[----:B------:R-:W-:Y:S04]  /*6ac0*/  SHF.L.U32 R3, R180, 0x1f, RZ ;  /* 0x0000001fb4037819 */ /* 0x000fe800000006ff */
[----:B------:R-:W2:Y:S02]  /*6ad0*/  SYNCS.PHASECHK.TRANS64.TRYWAIT P0, [R210+URZ+0x40], R3 ;  /* 0x00004003d20075a7 */ /* 0x000ea400080011ff */
[----:B--2---:R-:W-:Y:S05]  /*6ae0*/  @!P0 BRA `(.L_x_101) ;  /* 0x0000001c00b88947 */ /* 0x004fea0003800000 */
.L_x_100:
[----:B------:R-:W-:Y:S05]  /*6af0*/  BSYNC B0 ;  /* 0x0000000000007941 */ /* 0x000fea0003800000 */
.L_x_99:
[----:B------:R-:W-:Y:S01]  /*6b00*/  ISETP.NE.AND P0, PT, R209, RZ, PT ;  /* 0x000000ffd100720c */ /* 0x000fe20003f05270 */
[----:B--2---:R-:W-:Y:S02]  /*6b10*/  VIADD R210, R210, 0x50 ;  /* 0x00000050d2d27836 */ /* 0x004fe40000000000 */
[----:B------:R-:W-:Y:S02]  /*6b20*/  IMAD.U32 R3, RZ, RZ, UR37 ;  /* 0x00000025ff037e24 */ /* 0x000fe4000f8e00ff */
[----:B------:R-:W-:Y:S03]  /*6b30*/  VIADD R181, R181, 0x1 ;  /* 0x00000001b5b57836 */ /* 0x000fe60000000000 */
[----:B------:R-:W-:Y:S05]  /*6b40*/  PRMT R3, R3, 0x654, R210 ;  /* 0x0000065403037816 */ /* 0x000fea00000000d2 */
[----:B------:R2:W3:Y:S04]  /*6b50*/  @P0 LDS.128 R148, [R0] ;  /* 0x0000000000940984 */ /* 0x0004e80000000c00 */
[----:B------:R2:W4:Y:S04]  /*6b60*/  @P0 LDS.128 R152, [R2+0x10] ;  /* 0x0000100002980984 */ /* 0x0005280000000c00 */
        /* <DEDUP_REMOVED lines=9> */
[----:B------:R-:W-:Y:S01]  /*6c00*/  SEL R181, R181, RZ, P0 ;  /* 0x000000ffb5b57207 */ /* 0x000fe20000000000 */
[----:B-----5:R5:W-:Y:S02]  /*6c10*/  SYNCS.ARRIVE.TRANS64.RED.A1T0 RZ, [R3+URZ], RZ ;  /* 0x000000ff03ff79a7 */ /* 0x020be400081004ff */
[----:B-----5:R-:W-:Y:S04]  /*6c20*/  SEL R3, RZ, 0x1, P0 ;  /* 0x00000001ff037807 */ /* 0x020fe80000000000 */
[----:B--234-:R-:W-:Y:S02]  /*6c30*/  LOP3.LUT R180, R180, R3, RZ, 0x3c, !PT ;  /* 0x00000003b4b47212 */ /* 0x01cfe400078e3cff */
.L_x_98:
[----:B------:R-:W-:Y:S05]  /*6c40*/  BSYNC B1 ;  /* 0x0000000000017941 */ /* 0x000fea0003800000 */
.L_x_97:
[----:B------:R-:W-:Y:S05]  /*6c50*/  VIADD R0, R80, 0x40 ;  /* 0x0000004050007836 */ /* 0x000fea0000000000 */
[----:B------:R-:W-:Y:S04]  /*6c60*/  SHF.R.U32.HI R0, RZ, 0x15, R0 ;  /* 0x00000015ff007819 */ /* 0x000fe80000011600 */
[----:B------:R-:W-:Y:S11]  /*6c70*/  LOP3.LUT P0, RZ, R0, 0x3, R173, 0x48, !PT ;  /* 0x0000000300ff7812 */ /* 0x000ff600078048ad */
[----:B------:R-:W-:Y:S02]  /*6c80*/  @!UPT UIADD3 URZ, UPT, UPT, URZ, URZ, URZ ;  /* 0x000000fffffff290 */ /* 0x000fe4000fffe0ff */
[----:B------:R-:W-:Y:S05]  /*6c90*/  @!P0 BRA `(.L_x_102) ;  /* 0x0000000000408947 */ /* 0x000fea0003800000 */
[----:B------:R-:W2:Y:S01]  /*6ca0*/  LDCU.64 UR8, c[0x4][0x70] ;  /* 0x01000e00ff0877ac */ /* 0x000ea20008000a00 */
[----:B------:R-:W-:Y:S01]  /*6cb0*/  MOV R3, 0x0 ;  /* 0x0000000000037802 */ /* 0x000fe20000000f00 */
[----:B------:R-:W-:Y:S02]  /*6cc0*/  HFMA2 R12, -RZ, RZ, 0, 5.9604644775390625e-08 ;  /* 0x00000001ff0c7431 */ /* 0x000fe400000001ff */
[----:B------:R-:W-:Y:S02]  /*6cd0*/  IMAD.MOV.U32 R8, RZ, RZ, 0x192 ;  /* 0x00000192ff087424 */ /* 0x000fe400078e00ff */
[----:B------:R-:W-:Y:S01]  /*6ce0*/  IMAD.MOV.U32 R13, RZ, RZ, RZ ;  /* 0x000000ffff0d7224 */ /* 0x000fe200078e00ff */
[----:B------:R-:W3:Y:S01]  /*6cf0*/  LDCU.64 UR6, c[0x4][0x78] ;  /* 0x01000f00ff0677ac */ /* 0x000ee20008000a00 */
[----:B------:R-:W4:Y:S01]  /*6d00*/  LDC.64 R2, c[0x4][R3] ;  /* 0x0100000003027b82 */ /* 0x000f220000000a00 */
[----:B------:R-:W5:Y:S01]  /*6d10*/  LDCU.64 UR4, c[0x4][0x10] ;  /* 0x01000200ff0477ac */ /* 0x000f620008000a00 */
[----:B--2---:R-:W-:Y:S01]  /*6d20*/  MOV R5, UR9 ;  /* 0x0000000900057c02 */ /* 0x004fe20008000f00 */
[----:B------:R-:W-:Y:S01]  /*6d30*/  IMAD.U32 R4, RZ, RZ, UR8 ;  /* 0x00000008ff047e24 */ /* 0x000fe2000f8e00ff */
[----:B---3--:R-:W-:Y:S01]  /*6d40*/  MOV R7, UR7 ;  /* 0x0000000700077c02 */ /* 0x008fe20008000f00 */
[----:B------:R-:W-:Y:S01]  /*6d50*/  IMAD.U32 R6, RZ, RZ, UR6 ;  /* 0x00000006ff067e24 */ /* 0x000fe2000f8e00ff */
[----:B-----5:R-:W-:Y:S01]  /*6d60*/  MOV R11, UR5 ;  /* 0x00000005000b7c02 */ /* 0x020fe20008000f00 */
[----:B------:R-:W-:Y:S02]  /*6d70*/  IMAD.U32 R10, RZ, RZ, UR4 ;  /* 0x00000004ff0a7e24 */ /* 0x000fe4000f8e00ff */
[----:B------:R-:W-:Y:S07]  /*6d80*/  LEPC R20, `(.L_x_102) ;  /* 0x000000001014794e */ /* 0x000fee0000000000 */
[----:B-1--4-:R-:W-:Y:S05]  /*6d90*/  CALL.ABS.NOINC R2 ;  /* 0x0000000002007343 */ /* 0x012fea0003c00000 */
.L_x_102:
[----:B------:R-:W-:Y:S01]  /*6da0*/  ISETP.NE.AND P0, PT, R193, RZ, PT ;  /* 0x000000ffc100720c */ /* 0x000fe20003f05270 */
[----:B------:R-:W-:Y:S05]  /*6db0*/  WARPSYNC.ALL ;  /* 0x0000000000007948 */ /* 0x000fea0003800000 */
[----:B------:R-:W-:Y:S01]  /*6dc0*/  R2UR UR4, R80 ;  /* 0x00000000500472ca */ /* 0x000fe200000e0000 */
[----:B------:R-:W-:Y:S01]  /*6dd0*/  BSSY.RECONVERGENT B0, `(.L_x_103) ;  /* 0x000011d000007945 */ /* 0x000fe20003800200 */
[----:B------:R-:W-:Y:S02]  /*6de0*/  F2FP.F16.E4M3.UNPACK_B R11, R149 ;  /* 0x00000095ff0b723e */ /* 0x000fe400020006ff */
[----:B------:R-:W-:Y:S02]  /*6df0*/  F2FP.F16.E4M3.UNPACK_B R10, R150 ;  /* 0x00000096ff0a723e */ /* 0x000fe400020006ff */
[----:B------:R-:W-:Y:S01]  /*6e00*/  F2FP.F16.E4M3.UNPACK_B R9, R151 ;  /* 0x00000097ff09723e */ /* 0x000fe200020006ff */
[--C-:B------:R-:W-:Y:S01]  /*6e10*/  HADD2.F32 R83, -RZ, R11.reuse.H0_H0 ;  /* 0x2000000bff537230 */ /* 0x100fe20000004100 */
[----:B------:R-:W-:Y:S01]  /*6e20*/  F2FP.F16.E4M3.UNPACK_B R8, R152 ;  /* 0x00000098ff08723e */ /* 0x000fe200020006ff */
[----:B------:R-:W-:Y:S01]  /*6e30*/  HADD2.F32 R84, -RZ, R11.H1_H1 ;  /* 0x3000000bff547230 */ /* 0x000fe20000004100 */
[----:B------:R-:W-:Y:S01]  /*6e40*/  F2FP.F16.E4M3.UNPACK_B R7, R153 ;  /* 0x00000099ff07723e */ /* 0x000fe200020006ff */
[--C-:B------:R-:W-:Y:S01]  /*6e50*/  HADD2.F32 R87, -RZ, R10.reuse.H0_H0 ;  /* 0x2000000aff577230 */ /* 0x100fe20000004100 */
[----:B------:R-:W-:Y:S01]  /*6e60*/  F2FP.F16.E4M3.UNPACK_B R6, R154 ;  /* 0x0000009aff06723e */ /* 0x000fe200020006ff */
[----:B------:R-:W-:Y:S01]  /*6e70*/  HADD2.F32 R88, -RZ, R10.H1_H1 ;  /* 0x3000000aff587230 */ /* 0x000fe20000004100 */
[----:B------:R-:W-:Y:S01]  /*6e80*/  F2FP.F16.E4M3.UNPACK_B R5, R155 ;  /* 0x0000009bff05723e */ /* 0x000fe200020006ff */
[--C-:B------:R-:W-:Y:S01]  /*6e90*/  HADD2.F32 R91, -RZ, R9.reuse.H0_H0 ;  /* 0x20000009ff5b7230 */ /* 0x100fe20000004100 */
[----:B-1----:R-:W-:Y:S01]  /*6ea0*/  F2FP.F16.E4M3.UNPACK_B R4, R156 ;  /* 0x0000009cff04723e */ /* 0x002fe200020006ff */
[----:B------:R-:W-:Y:S01]  /*6eb0*/  HADD2.F32 R92, -RZ, R9.H1_H1 ;  /* 0x30000009ff5c7230 */ /* 0x000fe20000004100 */
[-C--:B------:R-:W-:Y:S01]  /*6ec0*/  F2FP.F16.E4M3.UNPACK_B R2, R148.reuse ;  /* 0x00000094ff02723e */ /* 0x080fe200020006ff */
[--C-:B------:R-:W-:Y:S01]  /*6ed0*/  HADD2.F32 R95, -RZ, R8.reuse.H0_H0 ;  /* 0x20000008ff5f7230 */ /* 0x100fe20000004100 */
[----:B------:R-:W-:Y:S01]  /*6ee0*/  F2FP.F16.E4M3.UNPACK_B R148, R148.H1 ;  /* 0x00000094ff94723e */ /* 0x000fe200030006ff */
[----:B------:R-:W-:Y:S01]  /*6ef0*/  HADD2.F32 R97, -RZ, R8.H1_H1 ;  /* 0x30000008ff617230 */ /* 0x000fe20000004100 */
[----:B------:R-:W-:Y:S01]  /*6f00*/  F2FP.F16.E4M3.UNPACK_B R149, R149.H1 ;  /* 0x00000095ff95723e */ /* 0x000fe200030006ff */
[--C-:B------:R-:W-:Y:S01]  /*6f10*/  HADD2.F32 R98, -RZ, R7.reuse.H0_H0 ;  /* 0x20000007ff627230 */ /* 0x100fe20000004100 */
[----:B------:R-:W-:Y:S01]  /*6f20*/  F2FP.F16.E4M3.UNPACK_B R150, R150.H1 ;  /* 0x00000096ff96723e */ /* 0x000fe200030006ff */
[----:B------:R-:W-:Y:S01]  /*6f30*/  HADD2.F32 R101, -RZ, R7.H1_H1 ;  /* 0x30000007ff657230 */ /* 0x000fe20000004100 */
[----:B------:R-:W-:Y:S01]  /*6f40*/  F2FP.F16.E4M3.UNPACK_B R151, R151.H1 ;  /* 0x00000097ff97723e */ /* 0x000fe200030006ff */
[--C-:B------:R-:W-:Y:S01]  /*6f50*/  HADD2.F32 R102, -RZ, R6.reuse.H0_H0 ;  /* 0x20000006ff667230 */ /* 0x100fe20000004100 */
[----:B------:R-:W-:Y:S01]  /*6f60*/  F2FP.F16.E4M3.UNPACK_B R138, R163 ;  /* 0x000000a3ff8a723e */ /* 0x000fe200020006ff */
[----:B------:R-:W-:Y:S01]  /*6f70*/  HADD2.F32 R105, -RZ, R6.H1_H1 ;  /* 0x30000006ff697230 */ /* 0x000fe20000004100 */
[----:B------:R-:W-:Y:S01]  /*6f80*/  R2UR UR5, R207 ;  /* 0x00000000cf0572ca */ /* 0x000fe200000e0000 */
        /* <DEDUP_REMOVED lines=8> */
[----:B------:R-:W1:Y:S01]  /*7010*/  LDTM.x64 R4, tmem[UR4+0x40] ;  /* 0x00004004000479ee */ /* 0x000e620008340000 */
[--C-:B------:R-:W-:Y:S01]  /*7020*/  HADD2.F32 R0, -RZ, R2.reuse.H0_H0 ;  /* 0x20000002ff007230 */ /* 0x100fe20000004100 */
[----:B------:R-:W-:Y:S01]  /*7030*/  NOP ;  /* 0x0000000000007918 */ /* 0x000fe20000000000 */
[----:B------:R-:W-:Y:S01]  /*7040*/  HADD2.F32 R2, -RZ, R2.H1_H1 ;  /* 0x30000002ff027230 */ /* 0x000fe20000004100 */
[----:B------:R-:W-:Y:S01]  /*7050*/  UIADD3 UR5, UPT, UPT, UR5, 0xb0, URZ ;  /* 0x000000b005057890 */ /* 0x000fe2000fffe0ff */
[--C-:B------:R-:W-:Y:S01]  /*7060*/  HADD2.F32 R86, -RZ, R149.reuse.H1_H1 ;  /* 0x30000095ff567230 */ /* 0x100fe20000004100 */
[----:B------:R-:W-:Y:S01]  /*7070*/  F2FP.F16.E4M3.UNPACK_B R132, R161 ;  /* 0x000000a1ff84723e */ /* 0x000fe200020006ff */
[--C-:B------:R-:W-:Y:S01]  /*7080*/  HADD2.F32 R114, -RZ, R116.reuse.H0_H0 ;  /* 0x20000074ff727230 */ /* 0x100fe20000004100 */
[----:B------:R-:W-:Y:S01]  /*7090*/  UPRMT UR5, UR37, 0x654, UR5 ;  /* 0x0000065425057896 */ /* 0x000fe20008000005 */
[----:B------:R-:W-:Y:S01]  /*70a0*/  HADD2.F32 R117, -RZ, R116.H1_H1 ;  /* 0x30000074ff757230 */ /* 0x000fe20000004100 */
[----:B------:R-:W-:Y:S01]  /*70b0*/  F2FP.F16.E4M3.UNPACK_B R136, R162 ;  /* 0x000000a2ff88723e */ /* 0x000fe200020006ff */
[--C-:B------:R-:W-:Y:S01]  /*70c0*/  HADD2.F32 R118, -RZ, R120.reuse.H0_H0 ;  /* 0x20000078ff767230 */ /* 0x100fe20000004100 */
[----:B------:R-:W-:Y:S01]  /*70d0*/  F2FP.F16.E4M3.UNPACK_B R152, R152.H1 ;  /* 0x00000098ff98723e */ /* 0x000fe200030006ff */
[----:B------:R-:W-:Y:S01]  /*70e0*/  HADD2.F32 R121, -RZ, R120.H1_H1 ;  /* 0x30000078ff797230 */ /* 0x000fe20000004100 */
[----:B------:R-:W-:Y:S01]  /*70f0*/  F2FP.F16.E4M3.UNPACK_B R153, R153.H1 ;  /* 0x00000099ff99723e */ /* 0x000fe200030006ff */
[--C-:B------:R-:W-:Y:S01]  /*7100*/  HADD2.F32 R122, -RZ, R124.reuse.H0_H0 ;  /* 0x2000007cff7a7230 */ /* 0x100fe20000004100 */
[----:B------:R-:W-:Y:S01]  /*7110*/  F2FP.F16.E4M3.UNPACK_B R154, R154.H1 ;  /* 0x0000009aff9a723e */ /* 0x000fe200030006ff */
[----:B-1----:R-:W-:Y:S01]  /*7120*/  SYNCS.ARRIVE.TRANS64.RED.A1T0 RZ, [UR5], RZ ;  /* 0x000000ffffff79a7 */ /* 0x002fe20008100405 */
[----:B------:R-:W-:Y:S01]  /*7130*/  HADD2.F32 R125, -RZ, R124.H1_H1 ;  /* 0x3000007cff7d7230 */ /* 0x000fe20000004100 */
[----:B------:R-:W-:Y:S01]  /*7140*/  F2FP.F16.E4M3.UNPACK_B R155, R155.H1 ;  /* 0x0000009bff9b723e */ /* 0x000fe200030006ff */
[--C-:B------:R-:W-:Y:S01]  /*7150*/  HADD2.F32 R126, -RZ, R128.reuse.H0_H0 ;  /* 0x20000080ff7e7230 */ /* 0x100fe20000004100 */
[----:B------:R-:W-:Y:S01]  /*7160*/  F2FP.F16.E4M3.UNPACK_B R156, R156.H1 ;  /* 0x0000009cff9c723e */ /* 0x000fe200030006ff */
[----:B------:R-:W-:Y:S01]  /*7170*/  HADD2.F32 R129, -RZ, R128.H1_H1 ;  /* 0x30000080ff817230 */ /* 0x000fe20000004100 */
[----:B------:R-:W-:Y:S01]  /*7180*/  F2FP.F16.E4M3.UNPACK_B R157, R157.H1 ;  /* 0x0000009dff9d723e */ /* 0x000fe200030006ff */
[C---:B------:R-:W-:Y:S01]  /*7190*/  FMUL R4, R78.reuse, R4 ;  /* 0x000000044e047220 */ /* 0x040fe20000400000 */
[C---:B------:R-:W-:Y:S01]  /*71a0*/  FMUL R5, R78.reuse, R5 ;  /* 0x000000054e057220 */ /* 0x040fe20000400000 */
[----:B------:R-:W-:Y:S02]  /*71b0*/  HADD2.F32 R3, -RZ, R148.H0_H0 ;  /* 0x20000094ff037230 */ /* 0x000fe40000004100 */
        /* <DEDUP_REMOVED lines=9> */
[C---:B------:R-:W-:Y:S01]  /*7250*/  FMUL R2, R78.reuse, R21 ;  /* 0x000000154e027220 */ /* 0x040fe20000400000 */
[C---:B------:R-:W-:Y:S01]  /*7260*/  FMUL R21, R78.reuse, R28 ;  /* 0x0000001c4e157220 */ /* 0x040fe20000400000 */
[----:B------:R-:W-:Y:S02]  /*7270*/  HADD2.F32 R130, -RZ, R132.H0_H0 ;  /* 0x20000084ff827230 */ /* 0x000fe40000004100 */
[C---:B------:R-:W-:Y:S01]  /*7280*/  FMUL R6, R78.reuse, R6 ;  /* 0x000000064e067220 */ /* 0x040fe20000400000 */
[----:B------:R-:W-:Y:S02]  /*7290*/  HADD2.F32 R82, -RZ, R148.H1_H1 ;  /* 0x30000094ff527230 */ /* 0x000fe40000004100 */
[C---:B------:R-:W-:Y:S01]  /*72a0*/  FMUL R7, R78.reuse, R7 ;  /* 0x000000074e077220 */ /* 0x040fe20000400000 */
[----:B------:R-:W-:Y:S02]  /*72b0*/  HADD2.F32 R85, -RZ, R149.H0_H0 ;  /* 0x20000095ff557230 */ /* 0x000fe40000004100 */
[C---:B------:R-:W-:Y:S01]  /*72c0*/  FFMA R6, R81.reuse, R3, R6 ;  /* 0x0000000351067223 */ /* 0x040fe20000000006 */
[----:B------:R-:W-:Y:S02]  /*72d0*/  HADD2.F32 R133, -RZ, R132.H1_H1 ;  /* 0x30000084ff857230 */ /* 0x000fe40000004100 */
[C---:B------:R-:W-:Y:S01]  /*72e0*/  FFMA R7, R81.reuse, R82, R7 ;  /* 0x0000005251077223 */ /* 0x040fe20000000007 */
[C---:B------:R-:W-:Y:S01]  /*72f0*/  FFMA R8, R81.reuse, R83, R8 ;  /* 0x0000005351087223 */ /* 0x040fe20000000008 */
[C---:B------:R-:W-:Y:S01]  /*7300*/  FFMA R9, R81.reuse, R84, R9 ;  /* 0x0000005451097223 */ /* 0x040fe20000000009 */
[--C-:B------:R-:W-:Y:S02]  /*7310*/  HADD2.F32 R82, -RZ, R138.reuse.H0_H0 ;  /* 0x2000008aff527230 */ /* 0x100fe40000004100 */
[C---:B------:R-:W-:Y:S01]  /*7320*/  FMUL R10, R78.reuse, R10 ;  /* 0x0000000a4e0a7220 */ /* 0x040fe20000400000 */
[----:B------:R-:W-:Y:S02]  /*7330*/  HADD2.F32 R83, -RZ, R138.H1_H1 ;  /* 0x3000008aff537230 */ /* 0x000fe40000004100 */
[C---:B------:R-:W-:Y:S01]  /*7340*/  FMUL R11, R78.reuse, R11 ;  /* 0x0000000b4e0b7220 */ /* 0x040fe20000400000 */
[----:B------:R-:W-:Y:S02]  /*7350*/  HADD2.F32 R89, -RZ, R150.H0_H0 ;  /* 0x20000096ff597230 */ /* 0x000fe40000004100 */
[C---:B------:R-:W-:Y:S01]  /*7360*/  FFMA R10, R81.reuse, R85, R10 ;  /* 0x00000055510a7223 */ /* 0x040fe2000000000a */
[--C-:B------:R-:W-:Y:S02]  /*7370*/  HADD2.F32 R134, -RZ, R136.reuse.H0_H0 ;  /* 0x20000088ff867230 */ /* 0x100fe40000004100 */
[C---:B------:R-:W-:Y:S01]  /*7380*/  FFMA R11, R81.reuse, R86, R11 ;  /* 0x00000056510b7223 */ /* 0x040fe2000000000b */
[C---:B------:R-:W-:Y:S01]  /*7390*/  FFMA R12, R81.reuse, R87, R12 ;  /* 0x00000057510c7223 */ /* 0x040fe2000000000c */
[----:B------:R-:W-:Y:S01]  /*73a0*/  FFMA R13, R81, R88, R13 ;  /* 0x00000058510d7223 */ /* 0x000fe2000000000d */
[----:B------:R-:W-:Y:S01]  /*73b0*/  F2FP.SATFINITE.E4M3.F32.PACK_AB_MERGE_C R86, R7, R6, RZ ;  /* 0x000000060756723e */ /* 0x000fe200048070ff */
[C---:B------:R-:W-:Y:S01]  /*73c0*/  FMUL R7, R78.reuse, R24 ;  /* 0x000000184e077220 */ /* 0x040fe20000400000 */
[----:B------:R-:W-:Y:S01]  /*73d0*/  F2FP.SATFINITE.E4M3.F32.PACK_AB_MERGE_C R138, R11, R10, RZ ;  /* 0x0000000a0b8a723e */ /* 0x000fe200048070ff */
[C---:B------:R-:W-:Y:S01]  /*73e0*/  FMUL R10, R78.reuse, R25 ;  /* 0x000000194e0a7220 */ /* 0x040fe20000400000 */
[C---:B------:R-:W-:Y:S01]  /*73f0*/  FMUL R25, R78.reuse, R32 ;  /* 0x000000204e197220 */ /* 0x040fe20000400000 */
[----:B------:R-:W-:Y:S02]  /*7400*/  HADD2.F32 R137, -RZ, R136.H1_H1 ;  /* 0x30000088ff897230 */ /* 0x000fe40000004100 */
[C---:B------:R-:W-:Y:S01]  /*7410*/  FMUL R14, R78.reuse, R14 ;  /* 0x0000000e4e0e7220 */ /* 0x040fe20000400000 */
[----:B------:R-:W-:Y:S02]  /*7420*/  HADD2.F32 R90, -RZ, R150.H1_H1 ;  /* 0x30000096ff5a7230 */ /* 0x000fe40000004100 */
[C---:B------:R-:W-:Y:S01]  /*7430*/  FMUL R15, R78.reuse, R15 ;  /* 0x0000000f4e0f7220 */ /* 0x040fe20000400000 */
[--C-:B------:R-:W-:Y:S02]  /*7440*/  HADD2.F32 R93, -RZ, R151.reuse.H0_H0 ;  /* 0x20000097ff5d7230 */ /* 0x100fe40000004100 */
[C---:B------:R-:W-:Y:S01]  /*7450*/  FFMA R14, R81.reuse, R89, R14 ;  /* 0x00000059510e7223 */ /* 0x040fe2000000000e */
[----:B------:R-:W-:Y:S02]  /*7460*/  HADD2.F32 R94, -RZ, R151.H1_H1 ;  /* 0x30000097ff5e7230 */ /* 0x000fe40000004100 */
[C---:B------:R-:W-:Y:S01]  /*7470*/  FFMA R15, R81.reuse, R90, R15 ;  /* 0x0000005a510f7223 */ /* 0x040fe2000000000f */
[C---:B------:R-:W-:Y:S01]  /*7480*/  FFMA R16, R81.reuse, R91, R16 ;  /* 0x0000005b51107223 */ /* 0x040fe20000000010 */
[----:B------:R-:W-:Y:S01]  /*7490*/  FFMA R17, R81, R92, R17 ;  /* 0x0000005c51117223 */ /* 0x000fe20000000011 */
[C---:B------:R-:W-:Y:S01]  /*74a0*/  FMUL R18, R78.reuse, R18 ;  /* 0x000000124e127220 */ /* 0x040fe20000400000 */
[C---:B------:R-:W-:Y:S01]  /*74b0*/  FMUL R19, R78.reuse, R19 ;  /* 0x000000134e137220 */ /* 0x040fe20000400000 */
[--C-:B------:R-:W-:Y:S01]  /*74c0*/  HADD2.F32 R96, -RZ, R152.reuse.H0_H0 ;  /* 0x20000098ff607230 */ /* 0x100fe20000004100 */
[----:B------:R-:W-:Y:S01]  /*74d0*/  F2FP.SATFINITE.E4M3.F32.PACK_AB_MERGE_C R14, R15, R14, RZ ;  /* 0x0000000e0f0e723e */ /* 0x000fe200048070ff */
[C---:B------:R-:W-:Y:S01]  /*74e0*/  FFMA R18, R81.reuse, R93, R18 ;  /* 0x0000005d51127223 */ /* 0x040fe20000000012 */
[C---:B------:R-:W-:Y:S01]  /*74f0*/  FFMA R19, R81.reuse, R94, R19 ;  /* 0x0000005e51137223 */ /* 0x040fe20000000013 */
[C---:B------:R-:W-:Y:S01]  /*7500*/  FFMA R0, R81.reuse, R95, R0 ;  /* 0x0000005f51007223 */ /* 0x040fe20000000000 */
[----:B------:R-:W-:Y:S01]  /*7510*/  FFMA R2, R81, R97, R2 ;  /* 0x0000006151027223 */ /* 0x000fe20000000002 */
[----:B------:R-:W-:Y:S02]  /*7520*/  HADD2.F32 R99, -RZ, R152.H1_H1 ;  /* 0x30000098ff637230 */ /* 0x000fe40000004100 */
[C---:B------:R-:W-:Y:S01]  /*7530*/  FMUL R3, R78.reuse, R22 ;  /* 0x000000164e037220 */ /* 0x040fe20000400000 */
[----:B------:R-:W-:Y:S01]  /*7540*/  F2FP.SATFINITE.E4M3.F32.PACK_AB_MERGE_C R18, R19, R18, RZ ;  /* 0x000000121312723e */ /* 0x000fe200048070ff */
[C---:B------:R-:W-:Y:S01]  /*7550*/  FMUL R22, R78.reuse, R29 ;  /* 0x0000001d4e167220 */ /* 0x040fe20000400000 */
[C---:B------:R-:W-:Y:S01]  /*7560*/  FMUL R29, R78.reuse, R36 ;  /* 0x000000244e1d7220 */ /* 0x040fe20000400000 */
[C---:B------:R-:W-:Y:S01]  /*7570*/  FFMA R3, R81.reuse, R96, R3 ;  /* 0x0000006051037223 */ /* 0x040fe20000000003 */
[C---:B------:R-:W-:Y:S01]  /*7580*/  FMUL R6, R78.reuse, R23 ;  /* 0x000000174e067220 */ /* 0x040fe20000400000 */
[--C-:B------:R-:W-:Y:S02]  /*7590*/  HADD2.F32 R100, -RZ, R153.reuse.H0_H0 ;  /* 0x20000099ff647230 */ /* 0x100fe40000004100 */
[C---:B------:R-:W-:Y:S01]  /*75a0*/  FMUL R11, R78.reuse, R26 ;  /* 0x0000001a4e0b7220 */ /* 0x040fe20000400000 */
[----:B------:R-:W-:Y:S02]  /*75b0*/  HADD2.F32 R103, -RZ, R153.H1_H1 ;  /* 0x30000099ff677230 */ /* 0x000fe40000004100 */
[C---:B------:R-:W-:Y:S01]  /*75c0*/  FFMA R6, R81.reuse, R99, R6 ;  /* 0x0000006351067223 */ /* 0x040fe20000000006 */
[C---:B------:R-:W-:Y:S01]  /*75d0*/  FFMA R7, R81.reuse, R98, R7 ;  /* 0x0000006251077223 */ /* 0x040fe20000000007 */
[C---:B------:R-:W-:Y:S01]  /*75e0*/  FFMA R10, R81.reuse, R101, R10 ;  /* 0x00000065510a7223 */ /* 0x040fe2000000000a */
[C---:B------:R-:W-:Y:S01]  /*75f0*/  FFMA R11, R81.reuse, R100, R11 ;  /* 0x00000064510b7223 */ /* 0x040fe2000000000b */
[----:B------:R-:W-:Y:S01]  /*7600*/  FMUL R26, R78, R33 ;  /* 0x000000214e1a7220 */ /* 0x000fe20000400000 */
[----:B------:R-:W-:Y:S01]  /*7610*/  F2FP.SATFINITE.E4M3.F32.PACK_AB_MERGE_C R3, R6, R3, RZ ;  /* 0x000000030603723e */ /* 0x000fe200048070ff */
[C---:B------:R-:W-:Y:S01]  /*7620*/  FMUL R33, R78.reuse, R40 ;  /* 0x000000284e217220 */ /* 0x040fe20000400000 */
        /* <DEDUP_REMOVED lines=8> */
[C---:B------:R-:W-:Y:S01]  /*76b0*/  FMUL R30, R78.reuse, R37 ;  /* 0x000000254e1e7220 */ /* 0x040fe20000400000 */
[C---:B------:R-:W-:Y:S01]  /*76c0*/  FMUL R37, R78.reuse, R44 ;  /* 0x0000002c4e257220 */ /* 0x040fe20000400000 */
[C---:B------:R-:W-:Y:S01]  /*76d0*/  FMUL R24, R78.reuse, R31 ;  /* 0x0000001f4e187220 */ /* 0x040fe20000400000 */
[----:B------:R-:W-:Y:S01]  /*76e0*/  F2FP.F16.E4M3.UNPACK_B R158, R158.H1 ;  /* 0x0000009eff9e723e */ /* 0x000fe200030006ff */
[--C-:B------:R-:W-:Y:S02]  /*76f0*/  HADD2.F32 R108, -RZ, R155.reuse.H0_H0 ;  /* 0x2000009bff6c7230 */ /* 0x100fe40000004100 */
[----:B------:R-:W-:Y:S01]  /*7700*/  FMUL R27, R78, R34 ;  /* 0x000000224e1b7220 */ /* 0x000fe20000400000 */
[----:B------:R-:W-:Y:S02]  /*7710*/  HADD2.F32 R111, -RZ, R155.H1_H1 ;  /* 0x3000009bff6f7230 */ /* 0x000fe40000004100 */
[C---:B------:R-:W-:Y:S01]  /*7720*/  FFMA R24, R81.reuse, R107, R24 ;  /* 0x0000006b51187223 */ /* 0x040fe20000000018 */
[----:B------:R-:W-:Y:S01]  /*7730*/  F2FP.F16.E4M3.UNPACK_B R159, R159.H1 ;  /* 0x0000009fff9f723e */ /* 0x000fe200030006ff */
[C---:B------:R-:W-:Y:S01]  /*7740*/  FFMA R25, R81.reuse, R106, R25 ;  /* 0x0000006a51197223 */ /* 0x040fe20000000019 */
[C---:B------:R-:W-:Y:S01]  /*7750*/  FFMA R26, R81.reuse, R109, R26 ;  /* 0x0000006d511a7223 */ /* 0x040fe2000000001a */
[----:B------:R-:W-:Y:S01]  /*7760*/  F2FP.F16.E4M3.UNPACK_B R160, R160.H1 ;  /* 0x000000a0ffa0723e */ /* 0x000fe200030006ff */
[C---:B------:R-:W-:Y:S01]  /*7770*/  FFMA R27, R81.reuse, R108, R27 ;  /* 0x0000006c511b7223 */ /* 0x040fe2000000001b */
[----:B------:R-:W-:Y:S01]  /*7780*/  F2FP.SATFINITE.E4M3.F32.PACK_AB_MERGE_C R6, R24, R23, RZ ;  /* 0x000000171806723e */ /* 0x000fe200048070ff */
[C---:B------:R-:W-:Y:S01]  /*7790*/  FMUL R34, R78.reuse, R41 ;  /* 0x000000294e227220 */ /* 0x040fe20000400000 */
[C---:B------:R-:W-:Y:S01]  /*77a0*/  FMUL R41, R78.reuse, R48 ;  /* 0x000000304e297220 */ /* 0x040fe20000400000 */
[----:B------:R-:W-:Y:S01]  /*77b0*/  FMUL R28, R78, R35 ;  /* 0x000000234e1c7220 */ /* 0x000fe20000400000 */
[----:B------:R-:W-:Y:S01]  /*77c0*/  F2FP.F16.E4M3.UNPACK_B R161, R161.H1 ;  /* 0x000000a1ffa1723e */ /* 0x000fe200030006ff */
[--C-:B------:R-:W-:Y:S01]  /*77d0*/  HADD2.F32 R112, -RZ, R156.reuse.H0_H0 ;  /* 0x2000009cff707230 */ /* 0x100fe20000004100 */
[----:B------:R-:W-:Y:S01]  /*77e0*/  F2FP.SATFINITE.E4M3.F32.PACK_AB_MERGE_C R6, R22, R21, R6 ;  /* 0x000000151606723e */ /* 0x000fe20004807006 */
[C---:B------:R-:W-:Y:S01]  /*77f0*/  FFMA R28, R81.reuse, R111, R28 ;  /* 0x0000006f511c7223 */ /* 0x040fe2000000001c */
[C---:B------:R-:W-:Y:S01]  /*7800*/  FFMA R29, R81.reuse, R110, R29 ;  /* 0x0000006e511d7223 */ /* 0x040fe2000000001d */
[C---:B------:R-:W-:Y:S01]  /*7810*/  FFMA R30, R81.reuse, R113, R30 ;  /* 0x00000071511e7223 */ /* 0x040fe2000000001e */
[----:B------:R-:W-:Y:S02]  /*7820*/  HADD2.F32 R115, -RZ, R156.H1_H1 ;  /* 0x3000009cff737230 */ /* 0x000fe40000004100 */
[C---:B------:R-:W-:Y:S01]  /*7830*/  FMUL R31, R78.reuse, R38 ;  /* 0x000000264e1f7220 */ /* 0x040fe20000400000 */
[----:B------:R-:W-:Y:S01]  /*7840*/  F2FP.F16.E4M3.UNPACK_B R162, R162.H1 ;  /* 0x000000a2ffa2723e */ /* 0x000fe200030006ff */
[C---:B------:R-:W-:Y:S01]  /*7850*/  FMUL R38, R78.reuse, R45 ;  /* 0x0000002d4e267220 */ /* 0x040fe20000400000 */
[C---:B------:R-:W-:Y:S01]  /*7860*/  FMUL R45, R78.reuse, R52 ;  /* 0x000000344e2d7220 */ /* 0x040fe20000400000 */
[----:B------:R-:W-:Y:S01]  /*7870*/  F2FP.F16.E4M3.UNPACK_B R163, R163.H1 ;  /* 0x000000a3ffa3723e */ /* 0x000fe200030006ff */
[----:B------:R-:W-:Y:S01]  /*7880*/  FFMA R31, R81, R112, R31 ;  /* 0x00000070511f7223 */ /* 0x000fe2000000001f */
[----:B------:R-:W-:Y:S01]  /*7890*/  FMUL R52, R78, R59 ;  /* 0x0000003b4e347220 */ /* 0x000fe20000400000 */
[----:B------:R-:W-:Y:S01]  /*78a0*/  IADD3 R76, PT, PT, R76, 0x1, RZ ;  /* 0x000000014c4c7810 */ /* 0x000fe20007ffe0ff */
[C---:B------:R-:W-:Y:S01]  /*78b0*/  FMUL R59, R78.reuse, R66 ;  /* 0x000000424e3b7220 */ /* 0x040fe20000400000 */
[----:B------:R-:W-:Y:S01]  /*78c0*/  F2FP.SATFINITE.E4M3.F32.PACK_AB_MERGE_C R66, R13, R12, R14 ;  /* 0x0000000c0d42723e */ /* 0x000fe2000480700e */
[C---:B------:R-:W-:Y:S01]  /*78d0*/  FMUL R32, R78.reuse, R39 ;  /* 0x000000274e207220 */ /* 0x040fe20000400000 */
[--C-:B------:R-:W-:Y:S02]  /*78e0*/  HADD2.F32 R116, -RZ, R157.reuse.H0_H0 ;  /* 0x2000009dff747230 */ /* 0x100fe40000004100 */
[C---:B------:R-:W-:Y:S01]  /*78f0*/  FMUL R35, R78.reuse, R42 ;  /* 0x0000002a4e237220 */ /* 0x040fe20000400000 */
[----:B------:R-:W-:Y:S02]  /*7900*/  HADD2.F32 R119, -RZ, R157.H1_H1 ;  /* 0x3000009dff777230 */ /* 0x000fe40000004100 */
[C---:B------:R-:W-:Y:S01]  /*7910*/  FFMA R32, R81.reuse, R115, R32 ;  /* 0x0000007351207223 */ /* 0x040fe20000000020 */
[----:B------:R-:W-:Y:S01]  /*7920*/  FMUL R36, R78, R43 ;  /* 0x0000002b4e247220 */ /* 0x000fe20000400000 */
[C---:B------:R-:W-:Y:S01]  /*7930*/  FFMA R33, R81.reuse, R114, R33 ;  /* 0x0000007251217223 */ /* 0x040fe20000000021 */
[C---:B------:R-:W-:Y:S01]  /*7940*/  FFMA R34, R81.reuse, R117, R34 ;  /* 0x0000007551227223 */ /* 0x040fe20000000022 */
[--C-:B------:R-:W-:Y:S01]  /*7950*/  HADD2.F32 R120, -RZ, R158.reuse.H0_H0 ;  /* 0x2000009eff787230 */ /* 0x100fe20000004100 */
[----:B------:R-:W-:Y:S01]  /*7960*/  F2FP.SATFINITE.E4M3.F32.PACK_AB_MERGE_C R32, R32, R31, RZ ;  /* 0x0000001f2020723e */ /* 0x000fe200048070ff */
[C---:B------:R-:W-:Y:S01]  /*7970*/  FFMA R35, R81.reuse, R116, R35 ;  /* 0x0000007451237223 */ /* 0x040fe20000000023 */
[----:B------:R-:W-:Y:S02]  /*7980*/  HADD2.F32 R123, -RZ, R158.H1_H1 ;  /* 0x3000009eff7b7230 */ /* 0x000fe40000004100 */
[----:B------:R-:W-:Y:S01]  /*7990*/  FMUL R39, R78, R46 ;  /* 0x0000002e4e277220 */ /* 0x000fe20000400000 */
[----:B------:R-:W-:Y:S01]  /*79a0*/  F2FP.SATFINITE.E4M3.F32.PACK_AB_MERGE_C R32, R30, R29, R32 ;  /* 0x0000001d1e20723e */ /* 0x000fe20004807020 */
[C---:B------:R-:W-:Y:S01]  /*79b0*/  FFMA R36, R81.reuse, R119, R36 ;  /* 0x0000007751247223 */ /* 0x040fe20000000024 */
[C---:B------:R-:W-:Y:S01]  /*79c0*/  FMUL R40, R78.reuse, R47 ;  /* 0x0000002f4e287220 */ /* 0x040fe20000400000 */
[C---:B------:R-:W-:Y:S01]  /*79d0*/  FFMA R37, R81.reuse, R118, R37 ;  /* 0x0000007651257223 */ /* 0x040fe20000000025 */
[C---:B------:R-:W-:Y:S01]  /*79e0*/  FFMA R38, R81.reuse, R121, R38 ;  /* 0x0000007951267223 */ /* 0x040fe20000000026 */
[C---:B------:R-:W-:Y:S01]  /*79f0*/  FMUL R42, R78.reuse, R49 ;  /* 0x000000314e2a7220 */ /* 0x040fe20000400000 */
[--C-:B------:R-:W-:Y:S02]  /*7a00*/  HADD2.F32 R124, -RZ, R159.reuse.H0_H0 ;  /* 0x2000009fff7c7230 */ /* 0x100fe40000004100 */
[C---:B------:R-:W-:Y:S01]  /*7a10*/  FFMA R39, R81.reuse, R120, R39 ;  /* 0x0000007851277223 */ /* 0x040fe20000000027 */
[----:B------:R-:W-:Y:S02]  /*7a20*/  HADD2.F32 R127, -RZ, R159.H1_H1 ;  /* 0x3000009fff7f7230 */ /* 0x000fe40000004100 */
[C---:B------:R-:W-:Y:S01]  /*7a30*/  FMUL R43, R78.reuse, R50 ;  /* 0x000000324e2b7220 */ /* 0x040fe20000400000 */
[C---:B------:R-:W-:Y:S01]  /*7a40*/  FFMA R40, R81.reuse, R123, R40 ;  /* 0x0000007b51287223 */ /* 0x040fe20000000028 */
[C---:B------:R-:W-:Y:S01]  /*7a50*/  FMUL R44, R78.reuse, R51 ;  /* 0x000000334e2c7220 */ /* 0x040fe20000400000 */
[C---:B------:R-:W-:Y:S01]  /*7a60*/  FFMA R41, R81.reuse, R122, R41 ;  /* 0x0000007a51297223 */ /* 0x040fe20000000029 */
[C---:B------:R-:W-:Y:S01]  /*7a70*/  FMUL R50, R78.reuse, R57 ;  /* 0x000000394e327220 */ /* 0x040fe20000400000 */
[C---:B------:R-:W-:Y:S01]  /*7a80*/  FMUL R57, R78.reuse, R64 ;  /* 0x000000404e397220 */ /* 0x040fe20000400000 */
[----:B------:R-:W-:Y:S01]  /*7a90*/  FFMA R42, R81, R125, R42 ;  /* 0x0000007d512a7223 */ /* 0x000fe2000000002a */
[C---:B------:R-:W-:Y:S01]  /*7aa0*/  FMUL R46, R78.reuse, R53 ;  /* 0x000000354e2e7220 */ /* 0x040fe20000400000 */
[--C-:B------:R-:W-:Y:S01]  /*7ab0*/  HADD2.F32 R128, -RZ, R160.reuse.H0_H0 ;  /* 0x200000a0ff807230 */ /* 0x100fe20000004100 */
[----:B------:R-:W-:Y:S01]  /*7ac0*/  F2FP.SATFINITE.E4M3.F32.PACK_AB_MERGE_C R64, R5, R4, R86 ;  /* 0x000000040540723e */ /* 0x000fe20004807056 */
[C---:B------:R-:W-:Y:S01]  /*7ad0*/  FMUL R51, R78.reuse, R58 ;  /* 0x0000003a4e337220 */ /* 0x040fe20000400000 */
[C---:B------:R-:W-:Y:S01]  /*7ae0*/  FMUL R53, R78.reuse, R60 ;  /* 0x0000003c4e357220 */ /* 0x040fe20000400000 */
[C---:B------:R-:W-:Y:S01]  /*7af0*/  FFMA R43, R81.reuse, R124, R43 ;  /* 0x0000007c512b7223 */ /* 0x040fe2000000002b */
[----:B------:R-:W-:Y:S02]  /*7b00*/  HADD2.F32 R131, -RZ, R160.H1_H1 ;  /* 0x300000a0ff837230 */ /* 0x000fe40000004100 */
[C---:B------:R-:W-:Y:S01]  /*7b10*/  FMUL R47, R78.reuse, R54 ;  /* 0x000000364e2f7220 */ /* 0x040fe20000400000 */
[C---:B------:R-:W-:Y:S01]  /*7b20*/  FMUL R58, R78.reuse, R65 ;  /* 0x000000414e3a7220 */ /* 0x040fe20000400000 */
[----:B------:R-:W-:Y:S01]  /*7b30*/  FMUL R60, R78, R67 ;  /* 0x000000434e3c7220 */ /* 0x000fe20000400000 */
[----:B------:R-:W-:Y:S01]  /*7b40*/  F2FP.SATFINITE.E4M3.F32.PACK_AB_MERGE_C R5, R20, R11, RZ ;  /* 0x0000000b1405723e */ /* 0x000fe200048070ff */
[----:B------:R-:W-:Y:S01]  /*7b50*/  FFMA R44, R81, R127, R44 ;  /* 0x0000007f512c7223 */ /* 0x000fe2000000002c */
[C---:B------:R-:W-:Y:S01]  /*7b60*/  FMUL R48, R78.reuse, R55 ;  /* 0x000000374e307220 */ /* 0x040fe20000400000 */
[----:B------:R-:W-:Y:S01]  /*7b70*/  F2FP.SATFINITE.E4M3.F32.PACK_AB_MERGE_C R65, R9, R8, R138 ;  /* 0x000000080941723e */ /* 0x000fe2000480708a */
[----:B------:R-:W-:Y:S01]  /*7b80*/  FFMA R45, R81, R126, R45 ;  /* 0x0000007e512d7223 */ /* 0x000fe2000000002d */
[----:B------:R-:W-:Y:S01]  /*7b90*/  F2FP.SATFINITE.E4M3.F32.PACK_AB_MERGE_C R67, R17, R16, R18 ;  /* 0x000000101143723e */ /* 0x000fe20004807012 */
[----:B------:R-:W-:Y:S01]  /*7ba0*/  FMUL R49, R78, R56 ;  /* 0x000000384e317220 */ /* 0x000fe20000400000 */
[C---:B------:R-:W-:Y:S01]  /*7bb0*/  FFMA R46, R81.reuse, R129, R46 ;  /* 0x00000081512e7223 */ /* 0x040fe2000000002e */
[--C-:B------:R-:W-:Y:S02]  /*7bc0*/  HADD2.F32 R132, -RZ, R161.reuse.H0_H0 ;  /* 0x200000a1ff847230 */ /* 0x100fe40000004100 */
[C---:B------:R-:W-:Y:S01]  /*7bd0*/  FFMA R47, R81.reuse, R128, R47 ;  /* 0x00000080512f7223 */ /* 0x040fe2000000002f */
[----:B------:R1:W-:Y:S01]  /*7be0*/  STS.128 [R172+UR49+0x6200], R64 ;  /* 0x00620040ac007988 */ /* 0x0003e20008000c31 */
[----:B------:R-:W-:Y:S01]  /*7bf0*/  HADD2.F32 R135, -RZ, R161.H1_H1 ;  /* 0x300000a1ff877230 */ /* 0x000fe20000004100 */
[----:B------:R-:W-:Y:S01]  /*7c00*/  F2FP.SATFINITE.E4M3.F32.PACK_AB_MERGE_C R5, R10, R7, R5 ;  /* 0x000000070a05723e */ /* 0x000fe20004807005 */
[C---:B------:R-:W-:Y:S01]  /*7c10*/  FFMA R48, R81.reuse, R131, R48 ;  /* 0x0000008351307223 */ /* 0x040fe20000000030 */
[----:B------:R-:W-:Y:S01]  /*7c20*/  F2FP.SATFINITE.E4M3.F32.PACK_AB_MERGE_C R7, R28, R27, RZ ;  /* 0x0000001b1c07723e */ /* 0x000fe200048070ff */
        /* <DEDUP_REMOVED lines=8> */
[----:B------:R-:W-:Y:S01]  /*7cb0*/  FMUL R56, R78, R63 ;  /* 0x0000003f4e387220 */ /* 0x000fe20000400000 */
[----:B------:R-:W-:Y:S01]  /*7cc0*/  F2FP.SATFINITE.E4M3.F32.PACK_AB_MERGE_C R4, R2, R0, R3 ;  /* 0x000000000204723e */ /* 0x000fe20004807003 */
[C---:B------:R-:W-:Y:S01]  /*7cd0*/  FFMA R53, R81.reuse, R134, R53 ;  /* 0x0000008651357223 */ /* 0x040fe20000000035 */
[----:B------:R-:W-:Y:S01]  /*7ce0*/  F2FP.SATFINITE.E4M3.F32.PACK_AB_MERGE_C R7, R26, R25, R7 ;  /* 0x000000191a07723e */ /* 0x000fe20004807007 */
[C---:B------:R-:W-:Y:S01]  /*7cf0*/  FFMA R54, R81.reuse, R137, R54 ;  /* 0x0000008951367223 */ /* 0x040fe20000000036 */
[--C-:B------:R-:W-:Y:S02]  /*7d00*/  HADD2.F32 R84, -RZ, R163.reuse.H0_H0 ;  /* 0x200000a3ff547230 */ /* 0x100fe40000004100 */
[C---:B------:R-:W-:Y:S01]  /*7d10*/  FFMA R55, R81.reuse, R136, R55 ;  /* 0x0000008851377223 */ /* 0x040fe20000000037 */
[----:B------:R-:W-:Y:S01]  /*7d20*/  HADD2.F32 R85, -RZ, R163.H1_H1 ;  /* 0x300000a3ff557230 */ /* 0x000fe20000004100 */
[----:B------:R1:W-:Y:S01]  /*7d30*/  STS.128 [R204+0x6010], R4 ;  /* 0x00601004cc007388 */ /* 0x0003e20000000c00 */
[----:B------:R-:W-:Y:S01]  /*7d40*/  F2FP.SATFINITE.E4M3.F32.PACK_AB_MERGE_C R35, R36, R35, RZ ;  /* 0x000000232423723e */ /* 0x000fe200048070ff */
[C---:B------:R-:W-:Y:S01]  /*7d50*/  FFMA R56, R81.reuse, R139, R56 ;  /* 0x0000008b51387223 */ /* 0x040fe20000000038 */
[----:B------:R-:W-:Y:S01]  /*7d60*/  F2FP.SATFINITE.E4M3.F32.PACK_AB_MERGE_C R39, R40, R39, RZ ;  /* 0x000000272827723e */ /* 0x000fe200048070ff */
[C---:B------:R-:W-:Y:S01]  /*7d70*/  FFMA R57, R81.reuse, R82, R57 ;  /* 0x0000005251397223 */ /* 0x040fe20000000039 */
[----:B------:R-:W-:Y:S01]  /*7d80*/  F2FP.SATFINITE.E4M3.F32.PACK_AB_MERGE_C R43, R44, R43, RZ ;  /* 0x0000002b2c2b723e */ /* 0x000fe200048070ff */
[C---:B------:R-:W-:Y:S01]  /*7d90*/  FFMA R58, R81.reuse, R83, R58 ;  /* 0x00000053513a7223 */ /* 0x040fe2000000003a */
[C---:B------:R-:W-:Y:S01]  /*7da0*/  FFMA R59, R81.reuse, R84, R59 ;  /* 0x00000054513b7223 */ /* 0x040fe2000000003b */
[----:B------:R-:W-:Y:S01]  /*7db0*/  F2FP.SATFINITE.E4M3.F32.PACK_AB_MERGE_C R33, R34, R33, R35 ;  /* 0x000000212221723e */ /* 0x000fe20004807023 */
        /* <DEDUP_REMOVED lines=11> */
[----:B------:R-:W-:Y:S05]  /*7e70*/  F2FP.SATFINITE.E4M3.F32.PACK_AB_MERGE_C R51, R58, R57, R59 ;  /* 0x000000393a33723e */ /* 0x000fea000480703b */
        /* <DEDUP_REMOVED lines=9> */
[----:B------:R-:W-:Y:S02]  /*7f10*/  UIADD3 UR8, UP0, UPT, UR52, 0x680, URZ ;  /* 0x0000068034087890 */ /* 0x000fe4000ff1e0ff */
[----:B------:R-:W-:Y:S02]  /*7f20*/  UIADD3 UR5, UPT, UPT, UR41, 0x40, URZ ;  /* 0x0000004029057890 */ /* 0x000fe4000fffe0ff */
[----:B------:R-:W-:Y:S02]  /*7f30*/  UIADD3 UR4, UPT, UPT, UR49, 0x6200, URZ ;  /* 0x0000620031047890 */ /* 0x000fe4000fffe0ff */
[----:B------:R-:W-:Y:S01]  /*7f40*/  UIADD3.X UR9, UPT, UPT, URZ, UR53, URZ, UP0, !UPT ;  /* 0x00000035ff097290 */ /* 0x000fe200087fe4ff */
[----:B------:R-:W-:Y:S01]  /*7f50*/  UMOV UR6, UR42 ;  /* 0x0000002a00067c82 */ /* 0x000fe20008000000 */
[----:B------:R-:W-:Y:S07]  /*7f60*/  UMOV UR7, UR36 ;  /* 0x0000002400077c82 */ /* 0x000fee0008000000 */
[----:B------:R2:W-:Y:S01]  /*7f70*/  UTMASTG.3D [UR4], [UR8] ;  /* 0x00000004080073b5 */ /* 0x0005e20008010000 */
[----:B------:R0:W-:Y:S01]  /*7f80*/  UTMACMDFLUSH ;  /* 0x00000000000079b7 */ /* 0x0001e20000000000 */
[----:B--2---:R-:W-:Y:S04]  /*7f90*/  DEPBAR.LE SB0, 0x1 ;  /* 0x000080400000791a */ /* 0x004fe80000000000 */
.L_x_104:
[----:B------:R-:W-:Y:S05]  /*7fa0*/  BSYNC.RECONVERGENT B0 ;  /* 0x0000000000007941 */ /* 0x000fea0003800200 */
.L_x_103:
[----:B------:R-:W-:Y:S01]  /*7fb0*/  BAR.SYNC.DEFER_BLOCKING 0x1, 0x80 ;  /* 0x0042000000007b1d */ /* 0x000fe20000010000 */
[----:B------:R-:W-:Y:S01]  /*7fc0*/  ISETP.NE.AND P2, PT, R194, RZ, PT ;  /* 0x000000ffc200720c */ /* 0x000fe20003f45270 */
[----:B------:R-:W-:Y:S01]  /*7fd0*/  IMAD.IADD R20, R75, 0x1, R147 ;  /* 0x000000014b147824 */ /* 0x000fe200078e0293 */
[----:B------:R-:W-:Y:S01]  /*7fe0*/  ISETP.NE.AND P0, PT, R195, 0x2, PT ;  /* 0x00000002c300780c */ /* 0x000fe20003f05270 */
[----:B------:R-:W-:Y:S01]  /*7ff0*/  IMAD.IADD R21, R77, 0x1, R170 ;  /* 0x000000014d157824 */ /* 0x000fe200078e02aa */
[----:B------:R-:W-:Y:S02]  /*8000*/  ISETP.NE.AND P1, PT, R76, 0x4, PT ;  /* 0x000000044c00780c */ /* 0x000fe40003f25270 */
[----:B------:R-:W-:Y:S02]  /*8010*/  SEL R3, RZ, 0x1, P0 ;  /* 0x00000001ff037807 */ /* 0x000fe40000000000 */
[----:B------:R-:W-:Y:S02]  /*8020*/  SEL R0, RZ, 0x1, P1 ;  /* 0x00000001ff007807 */ /* 0x000fe40000800000 */
[----:B------:R-:W-:Y:S02]  /*8030*/  LOP3.LUT R182, R182, R3, RZ, 0x3c, !PT ;  /* 0x00000003b6b67212 */ /* 0x000fe400078e3cff */
[----:B------:R-:W-:Y:S02]  /*8040*/  LOP3.LUT R183, R183, R0, RZ, 0x3c, !PT ;  /* 0x00000000b7b77212 */ /* 0x000fe400078e3cff */
[----:B------:R-:W-:Y:S02]  /*8050*/  @P2 R2UR UR36, R179 ;  /* 0x00000000b32422ca */ /* 0x000fe400000e0000 */
[----:B------:R-:W-:Y:S02]  /*8060*/  SEL R195, R195, RZ, P0 ;  /* 0x000000ffc3c37207 */ /* 0x000fe40000000000 */
[----:B------:R-:W-:Y:S01]  /*8070*/  SEL R76, R76, RZ, P1 ;  /* 0x000000ff4c4c7207 */ /* 0x000fe20000800000 */
[----:B------:R-:W-:Y:S10]  /*8080*/  @P2 BRA `(.L_x_105) ;  /* 0xffffffc400bc2947 */ /* 0x000ff4000383ffff */
[----:B------:R-:W-:Y:S05]  /*8090*/  EXIT ;  /* 0x000000000000794d */ /* 0x000fea0003800000 */
.L_x_19:
[----:B--2---:R2:W1:Y:S02]  /*80a0*/  SYNCS.PHASECHK.TRANS64.TRYWAIT P0, [R3+URZ+0xe0], R2 ;  /* 0x0000e002030075a7 */ /* 0x00446400080011ff */
[----:B-1----:R-:W-:Y:S05]  /*80b0*/  @!P0 NANOSLEEP.SYNCS 0x989680 ;  /* 0x009896800000895d */ /* 0x002fea0003900000 */
[----:B------:R-:W1:Y:S02]  /*80c0*/  @!P0 SYNCS.PHASECHK.TRANS64 P0, [R3+URZ+0xe0], R2 ;  /* 0x0000e002030085a7 */ /* 0x000e6400080010ff */
[----:B-1----:R-:W-:Y:S05]  /*80d0*/  @!P0 BRA `(.L_x_19) ;  /* 0xfffffffc00f08947 */ /* 0x002fea000383ffff */
[----:B------:R-:W-:Y:S05]  /*80e0*/  BRA `(.L_x_106) ;  /* 0xffffff94002c7947 */ /* 0x000fea000383ffff */
.L_x_22:
[----:B-1----:R-:W-:-:S07]  /*80f0*/  MOV R2, UR33 ;  /* 0x0000002100027c02 */ /* 0x002fce0008000f00 */
.L_x_107:
[----:B-1----:R1:W2:Y:S02]  /*8100*/  SYNCS.PHASECHK.TRANS64.TRYWAIT P0, [R2+URZ+0x20], R5 ;  /* 0x00002005020075a7 */ /* 0x0022a400080011ff */
[----:B--2---:R-:W-:Y:S05]  /*8110*/  @!P0 NANOSLEEP.SYNCS 0x989680 ;  /* 0x009896800000895d */ /* 0x004fea0003900000 */
[----:B------:R-:W2:Y:S02]  /*8120*/  @!P0 SYNCS.PHASECHK.TRANS64 P0, [R2+URZ+0x20], R5 ;  /* 0x00002005020085a7 */ /* 0x000ea400080010ff */
[----:B--2---:R-:W-:Y:S05]  /*8130*/  @!P0 BRA `(.L_x_107) ;  /* 0xfffffffc00f08947 */ /* 0x004fea000383ffff */
[----:B------:R-:W-:Y:S05]  /*8140*/  BRA `(.L_x_21) ;  /* 0xffffff94007c7947 */ /* 0x000fea000383ffff */
.L_x_28:
[----:B-1----:R-:W-:-:S07]  /*8150*/  MOV R2, UR17 ;  /* 0x0000001100027c02 */ /* 0x002fce0008000f00 */
.L_x_108:
[----:B-1----:R1:W2:Y:S02]  /*8160*/  SYNCS.PHASECHK.TRANS64.TRYWAIT P0, [R2+URZ+0x20], R5 ;  /* 0x00002005020075a7 */ /* 0x0022a400080011ff */
[----:B--2---:R-:W-:Y:S05]  /*8170*/  @!P0 NANOSLEEP.SYNCS 0x989680 ;  /* 0x009896800000895d */ /* 0x004fea0003900000 */
[----:B------:R-:W2:Y:S02]  /*8180*/  @!P0 SYNCS.PHASECHK.TRANS64 P0, [R2+URZ+0x20], R5 ;  /* 0x00002005020085a7 */ /* 0x000ea400080010ff */
[----:B--2---:R-:W-:Y:S05]  /*8190*/  @!P0 BRA `(.L_x_108) ;  /* 0xfffffffc00f08947 */ /* 0x004fea000383ffff */
[----:B------:R-:W-:Y:S05]  /*81a0*/  BRA `(.L_x_27) ;  /* 0xffffff9800207947 */ /* 0x000fea000383ffff */
.L_x_32:
[----:B-1----:R1:W2:Y:S02]  /*81b0*/  SYNCS.PHASECHK.TRANS64.TRYWAIT P0, [R2+URZ+0x70], R3 ;  /* 0x00007003020075a7 */ /* 0x0022a400080011ff */
[----:B--2---:R-:W-:Y:S05]  /*81c0*/  @!P0 NANOSLEEP.SYNCS 0x989680 ;  /* 0x009896800000895d */ /* 0x004fea0003900000 */
[----:B------:R-:W2:Y:S02]  /*81d0*/  @!P0 SYNCS.PHASECHK.TRANS64 P0, [R2+URZ+0x70], R3 ;  /* 0x00007003020085a7 */ /* 0x000ea400080010ff */
[----:B--2---:R-:W-:Y:S05]  /*81e0*/  @!P0 BRA `(.L_x_32) ;  /* 0xfffffffc00f08947 */ /* 0x004fea000383ffff */
[----:B------:R-:W-:Y:S05]  /*81f0*/  BRA `(.L_x_109) ;  /* 0xffffff9800ac7947 */ /* 0x000fea000383ffff */
.L_x_36:
[----:B----4-:R-:W-:-:S07]  /*8200*/  MOV R0, UR5 ;  /* 0x0000000500007c02 */ /* 0x010fce0008000f00 */
.L_x_110:
[----:B-1----:R1:W2:Y:S02]  /*8210*/  SYNCS.PHASECHK.TRANS64.TRYWAIT P0, [R0+URZ], R3 ;  /* 0x00000003000075a7 */ /* 0x0022a400080011ff */
[----:B--2---:R-:W-:Y:S05]  /*8220*/  @!P0 NANOSLEEP.SYNCS 0x989680 ;  /* 0x009896800000895d */ /* 0x004fea0003900000 */
[----:B------:R-:W2:Y:S02]  /*8230*/  @!P0 SYNCS.PHASECHK.TRANS64 P0, [R0+URZ], R3 ;  /* 0x00000003000085a7 */ /* 0x000ea400080010ff */
[----:B--2---:R-:W-:Y:S05]  /*8240*/  @!P0 BRA `(.L_x_110) ;  /* 0xfffffffc00f08947 */ /* 0x004fea000383ffff */
[----:B------:R-:W-:Y:S05]  /*8250*/  BRA `(.L_x_111) ;  /* 0xffffffa0001c7947 */ /* 0x000fea000383ffff */
.L_x_37:
[----:B----4-:R-:W-:-:S07]  /*8260*/  MOV R0, UR5 ;  /* 0x0000000500007c02 */ /* 0x010fce0008000f00 */
.L_x_112:
[----:B-1----:R1:W2:Y:S02]  /*8270*/  SYNCS.PHASECHK.TRANS64.TRYWAIT P0, [R0+URZ], R3 ;  /* 0x00000003000075a7 */ /* 0x0022a400080011ff */
[----:B--2---:R-:W-:Y:S05]  /*8280*/  @!P0 NANOSLEEP.SYNCS 0x989680 ;  /* 0x009896800000895d */ /* 0x004fea0003900000 */
[----:B------:R-:W2:Y:S02]  /*8290*/  @!P0 SYNCS.PHASECHK.TRANS64 P0, [R0+URZ], R3 ;  /* 0x00000003000085a7 */ /* 0x000ea400080010ff */
[----:B--2---:R-:W-:Y:S05]  /*82a0*/  @!P0 BRA `(.L_x_112) ;  /* 0xfffffffc00f08947 */ /* 0x004fea000383ffff */
[----:B------:R-:W-:Y:S05]  /*82b0*/  BRA `(.L_x_113) ;  /* 0xffffffa000287947 */ /* 0x000fea000383ffff */
.L_x_38:
[----:B----4-:R-:W-:-:S07]  /*82c0*/  MOV R0, UR5 ;  /* 0x0000000500007c02 */ /* 0x010fce0008000f00 */
.L_x_114:
[----:B-1----:R1:W2:Y:S02]  /*82d0*/  SYNCS.PHASECHK.TRANS64.TRYWAIT P0, [R0+URZ], R3 ;  /* 0x00000003000075a7 */ /* 0x0022a400080011ff */
[----:B--2---:R-:W-:Y:S05]  /*82e0*/  @!P0 NANOSLEEP.SYNCS 0x989680 ;  /* 0x009896800000895d */ /* 0x004fea0003900000 */
[----:B------:R-:W2:Y:S02]  /*82f0*/  @!P0 SYNCS.PHASECHK.TRANS64 P0, [R0+URZ], R3 ;  /* 0x00000003000085a7 */ /* 0x000ea400080010ff */
[----:B--2---:R-:W-:Y:S05]  /*8300*/  @!P0 BRA `(.L_x_114) ;  /* 0xfffffffc00f08947 */ /* 0x004fea000383ffff */
[----:B------:R-:W-:Y:S05]  /*8310*/  BRA `(.L_x_115) ;  /* 0xffffffa000347947 */ /* 0x000fea000383ffff */
.L_x_41:
[----:B-1----:R1:W2:Y:S02]  /*8320*/  SYNCS.PHASECHK.TRANS64.TRYWAIT P0, [R0+URZ+0xd0], R5 ;  /* 0x0000d005000075a7 */ /* 0x0022a400080011ff */
[----:B--2---:R-:W-:Y:S05]  /*8330*/  @!P0 NANOSLEEP.SYNCS 0x989680 ;  /* 0x009896800000895d */ /* 0x004fea0003900000 */
[----:B------:R-:W2:Y:S02]  /*8340*/  @!P0 SYNCS.PHASECHK.TRANS64 P0, [R0+URZ+0xd0], R5 ;  /* 0x0000d005000085a7 */ /* 0x000ea400080010ff */
[----:B--2---:R-:W-:Y:S05]  /*8350*/  @!P0 BRA `(.L_x_41) ;  /* 0xfffffffc00f08947 */ /* 0x004fea000383ffff */
[----:B------:R-:W-:Y:S05]  /*8360*/  BRA `(.L_x_116) ;  /* 0xffffffa000907947 */ /* 0x000fea000383ffff */
.L_x_42:
[----:B------:R-:W-:-:S07]  /*8370*/  MOV R0, UR5 ;  /* 0x0000000500007c02 */ /* 0x000fce0008000f00 */
.L_x_117:
[----:B-1----:R1:W2:Y:S02]  /*8380*/  SYNCS.PHASECHK.TRANS64.TRYWAIT P0, [R0+URZ+0x80], R5 ;  /* 0x00008005000075a7 */ /* 0x0022a400080011ff */
[----:B--2---:R-:W-:Y:S05]  /*8390*/  @!P0 NANOSLEEP.SYNCS 0x989680 ;  /* 0x009896800000895d */ /* 0x004fea0003900000 */
[----:B------:R-:W2:Y:S02]  /*83a0*/  @!P0 SYNCS.PHASECHK.TRANS64 P0, [R0+URZ+0x80], R5 ;  /* 0x00008005000085a7 */ /* 0x000ea400080010ff */
[----:B--2---:R-:W-:Y:S05]  /*83b0*/  @!P0 BRA `(.L_x_117) ;  /* 0xfffffffc00f08947 */ /* 0x004fea000383ffff */
[----:B------:R-:W-:Y:S05]  /*83c0*/  BRA `(.L_x_118) ;  /* 0xffffffa000a07947 */ /* 0x000fea000383ffff */
.L_x_43:
[----:B-1----:R1:W2:Y:S02]  /*83d0*/  SYNCS.PHASECHK.TRANS64.TRYWAIT P1, [R0+URZ+0x70], R5 ;  /* 0x00007005000075a7 */ /* 0x0022a400080211ff */
[----:B--2---:R-:W-:Y:S05]  /*83e0*/  @!P1 NANOSLEEP.SYNCS 0x989680 ;  /* 0x009896800000995d */ /* 0x004fea0003900000 */
[----:B------:R-:W2:Y:S02]  /*83f0*/  @!P1 SYNCS.PHASECHK.TRANS64 P1, [R0+URZ+0x70], R5 ;  /* 0x00007005000095a7 */ /* 0x000ea400080210ff */
[----:B--2---:R-:W-:Y:S05]  /*8400*/  @!P1 BRA `(.L_x_43) ;  /* 0xfffffffc00f09947 */ /* 0x004fea000383ffff */
[----:B------:R-:W-:Y:S05]  /*8410*/  BRA `(.L_x_119) ;  /* 0xffffffa000d07947 */ /* 0x000fea000383ffff */
.L_x_46:
[----:B------:R-:W-:-:S07]  /*8420*/  MOV R0, UR5 ;  /* 0x0000000500007c02 */ /* 0x000fce0008000f00 */
.L_x_120:
[----:B-1----:R1:W2:Y:S02]  /*8430*/  SYNCS.PHASECHK.TRANS64.TRYWAIT P0, [R0+URZ+0x80], R3 ;  /* 0x00008003000075a7 */ /* 0x0022a400080011ff */
[----:B--2---:R-:W-:Y:S05]  /*8440*/  @!P0 NANOSLEEP.SYNCS 0x989680 ;  /* 0x009896800000895d */ /* 0x004fea0003900000 */
[----:B------:R-:W2:Y:S02]  /*8450*/  @!P0 SYNCS.PHASECHK.TRANS64 P0, [R0+URZ+0x80], R3 ;  /* 0x00008003000085a7 */ /* 0x000ea400080010ff */
[----:B--2---:R-:W-:Y:S05]  /*8460*/  @!P0 BRA `(.L_x_120) ;  /* 0xfffffffc00f08947 */ /* 0x004fea000383ffff */
[----:B------:R-:W-:Y:S05]  /*8470*/  BRA `(.L_x_45) ;  /* 0xffffffa400247947 */ /* 0x000fea000383ffff */
.L_x_53:
[----:B-1----:R1:W2:Y:S02]  /*8480*/  SYNCS.PHASECHK.TRANS64.TRYWAIT P1, [R0+URZ+0x70], R5 ;  /* 0x00007005000075a7 */ /* 0x0022a400080211ff */
[----:B--2---:R-:W-:Y:S05]  /*8490*/  @!P1 NANOSLEEP.SYNCS 0x989680 ;  /* 0x009896800000995d */ /* 0x004fea0003900000 */
[----:B------:R-:W2:Y:S02]  /*84a0*/  @!P1 SYNCS.PHASECHK.TRANS64 P1, [R0+URZ+0x70], R5 ;  /* 0x00007005000095a7 */ /* 0x000ea400080210ff */
[----:B--2---:R-:W-:Y:S05]  /*84b0*/  @!P1 BRA `(.L_x_53) ;  /* 0xfffffffc00f09947 */ /* 0x004fea000383ffff */
[----:B------:R-:W-:Y:S05]  /*84c0*/  BRA `(.L_x_121) ;  /* 0xffffffa8007c7947 */ /* 0x000fea000383ffff */
.L_x_54:
[----:B------:R-:W-:-:S07]  /*84d0*/  MOV R3, UR9 ;  /* 0x0000000900037c02 */ /* 0x000fce0008000f00 */
.L_x_122:
[----:B-1----:R1:W2:Y:S02]  /*84e0*/  SYNCS.PHASECHK.TRANS64.TRYWAIT P0, [R3+URZ+0xb0], R0 ;  /* 0x0000b000030075a7 */ /* 0x0022a400080011ff */
[----:B--2---:R-:W-:Y:S05]  /*84f0*/  @!P0 NANOSLEEP.SYNCS 0x989680 ;  /* 0x009896800000895d */ /* 0x004fea0003900000 */
[----:B------:R-:W2:Y:S02]  /*8500*/  @!P0 SYNCS.PHASECHK.TRANS64 P0, [R3+URZ+0xb0], R0 ;  /* 0x0000b000030085a7 */ /* 0x000ea400080010ff */
[----:B--2---:R-:W-:Y:S05]  /*8510*/  @!P0 BRA `(.L_x_122) ;  /* 0xfffffffc00f08947 */ /* 0x004fea000383ffff */
[----:B------:R-:W-:Y:S05]  /*8520*/  BRA `(.L_x_123) ;  /* 0xffffffa800b07947 */ /* 0x000fea000383ffff */
.L_x_57:
[----:B------:R-:W-:Y:S07]  /*8530*/  MOV R0, UR7 ;  /* 0x0000000700007c02 */ /* 0x000fee0008000f00 */
.L_x_124:
[----:B-1----:R1:W2:Y:S02]  /*8540*/  SYNCS.PHASECHK.TRANS64.TRYWAIT P0, [R0+URZ], R3 ;  /* 0x00000003000075a7 */ /* 0x0022a400080011ff */
[----:B--2---:R-:W-:Y:S05]  /*8550*/  @!P0 NANOSLEEP.SYNCS 0x989680 ;  /* 0x009896800000895d */ /* 0x004fea0003900000 */
[----:B------:R-:W2:Y:S02]  /*8560*/  @!P0 SYNCS.PHASECHK.TRANS64 P0, [R0+URZ], R3 ;  /* 0x00000003000085a7 */ /* 0x000ea400080010ff */
[----:B--2---:R-:W-:Y:S05]  /*8570*/  @!P0 BRA `(.L_x_124) ;  /* 0xfffffffc00f08947 */ /* 0x004fea000383ffff */
[----:B------:R-:W-:Y:S05]  /*8580*/  BRA `(.L_x_56) ;  /* 0xffffffa800d07947 */ /* 0x000fea000383ffff */
.L_x_60:
[----:B------:R-:W-:-:S07]  /*8590*/  MOV R0, UR5 ;  /* 0x0000000500007c02 */ /* 0x000fce0008000f00 */
.L_x_125:
[----:B--2---:R2:W3:Y:S02]  /*85a0*/  SYNCS.PHASECHK.TRANS64.TRYWAIT P0, [R0+URZ], R3 ;  /* 0x00000003000075a7 */ /* 0x0044e400080011ff */
[----:B---3--:R-:W-:Y:S05]  /*85b0*/  @!P0 NANOSLEEP.SYNCS 0x989680 ;  /* 0x009896800000895d */ /* 0x008fea0003900000 */
[----:B------:R-:W3:Y:S02]  /*85c0*/  @!P0 SYNCS.PHASECHK.TRANS64 P0, [R0+URZ], R3 ;  /* 0x00000003000085a7 */ /* 0x000ee400080010ff */
[----:B---3--:R-:W-:Y:S05]  /*85d0*/  @!P0 BRA `(.L_x_125) ;  /* 0xfffffffc00f08947 */ /* 0x008fea000383ffff */
[----:B------:R-:W-:Y:S05]  /*85e0*/  BRA `(.L_x_126) ;  /* 0xffffffac00707947 */ /* 0x000fea000383ffff */
.L_x_61:
[----:B------:R-:W-:-:S07]  /*85f0*/  MOV R0, UR5 ;  /* 0x0000000500007c02 */ /* 0x000fce0008000f00 */
.L_x_127:
[----:B--2---:R2:W3:Y:S02]  /*8600*/  SYNCS.PHASECHK.TRANS64.TRYWAIT P0, [R0+URZ], R3 ;  /* 0x00000003000075a7 */ /* 0x0044e400080011ff */
[----:B---3--:R-:W-:Y:S05]  /*8610*/  @!P0 NANOSLEEP.SYNCS 0x989680 ;  /* 0x009896800000895d */ /* 0x008fea0003900000 */
[----:B------:R-:W3:Y:S02]  /*8620*/  @!P0 SYNCS.PHASECHK.TRANS64 P0, [R0+URZ], R3 ;  /* 0x00000003000085a7 */ /* 0x000ee400080010ff */
[----:B---3--:R-:W-:Y:S05]  /*8630*/  @!P0 BRA `(.L_x_127) ;  /* 0xfffffffc00f08947 */ /* 0x008fea000383ffff */
[----:B------:R-:W-:Y:S05]  /*8640*/  BRA `(.L_x_128) ;  /* 0xffffffac007c7947 */ /* 0x000fea000383ffff */
.L_x_62:
[----:B------:R-:W-:-:S07]  /*8650*/  MOV R0, UR5 ;  /* 0x0000000500007c02 */ /* 0x000fce0008000f00 */
.L_x_129:
[----:B--2---:R2:W3:Y:S02]  /*8660*/  SYNCS.PHASECHK.TRANS64.TRYWAIT P0, [R0+URZ], R3 ;  /* 0x00000003000075a7 */ /* 0x0044e400080011ff */
[----:B---3--:R-:W-:Y:S05]  /*8670*/  @!P0 NANOSLEEP.SYNCS 0x989680 ;  /* 0x009896800000895d */ /* 0x008fea0003900000 */
[----:B------:R-:W3:Y:S02]  /*8680*/  @!P0 SYNCS.PHASECHK.TRANS64 P0, [R0+URZ], R3 ;  /* 0x00000003000085a7 */ /* 0x000ee400080010ff */
[----:B---3--:R-:W-:Y:S05]  /*8690*/  @!P0 BRA `(.L_x_129) ;  /* 0xfffffffc00f08947 */ /* 0x008fea000383ffff */
[----:B------:R-:W-:Y:S05]  /*86a0*/  BRA `(.L_x_130) ;  /* 0xffffffac00887947 */ /* 0x000fea000383ffff */
.L_x_63:
[----:B------:R-:W-:-:S07]  /*86b0*/  MOV R0, UR7 ;  /* 0x0000000700007c02 */ /* 0x000fce0008000f00 */
.L_x_131:
[----:B--2---:R2:W3:Y:S02]  /*86c0*/  SYNCS.PHASECHK.TRANS64.TRYWAIT P0, [R0+URZ], R3 ;  /* 0x00000003000075a7 */ /* 0x0044e400080011ff */
[----:B---3--:R-:W-:Y:S05]  /*86d0*/  @!P0 NANOSLEEP.SYNCS 0x989680 ;  /* 0x009896800000895d */ /* 0x008fea0003900000 */
[----:B------:R-:W3:Y:S02]  /*86e0*/  @!P0 SYNCS.PHASECHK.TRANS64 P0, [R0+URZ], R3 ;  /* 0x00000003000085a7 */ /* 0x000ee400080010ff */
[----:B---3--:R-:W-:Y:S05]  /*86f0*/  @!P0 BRA `(.L_x_131) ;  /* 0xfffffffc00f08947 */ /* 0x008fea000383ffff */
[----:B------:R-:W-:Y:S05]  /*8700*/  BRA `(.L_x_132) ;  /* 0xffffffac00947947 */ /* 0x000fea000383ffff */
.L_x_68:
[----:B--2---:R2:W3:Y:S02]  /*8710*/  SYNCS.PHASECHK.TRANS64.TRYWAIT P0, [R0+URZ+0x70], R3 ;  /* 0x00007003000075a7 */ /* 0x0044e400080011ff */
[----:B---3--:R-:W-:Y:S05]  /*8720*/  @!P0 NANOSLEEP.SYNCS 0x989680 ;  /* 0x009896800000895d */ /* 0x008fea0003900000 */
[----:B------:R-:W3:Y:S02]  /*8730*/  @!P0 SYNCS.PHASECHK.TRANS64 P0, [R0+URZ+0x70], R3 ;  /* 0x00007003000085a7 */ /* 0x000ee400080010ff */
[----:B---3--:R-:W-:Y:S05]  /*8740*/  @!P0 BRA `(.L_x_68) ;  /* 0xfffffffc00f08947 */ /* 0x008fea000383ffff */
[----:B------:R-:W-:Y:S05]  /*8750*/  BRA `(.L_x_133) ;  /* 0xffffffb000987947 */ /* 0x000fea000383ffff */
.L_x_71:
[----:B------:R-:W-:Y:S07]  /*8760*/  MOV R0, UR7 ;  /* 0x0000000700007c02 */ /* 0x000fee0008000f00 */
.L_x_134:
[----:B--2---:R2:W3:Y:S02]  /*8770*/  SYNCS.PHASECHK.TRANS64.TRYWAIT P0, [R0+URZ+0x68], R3 ;  /* 0x00006803000075a7 */ /* 0x0044e400080011ff */
[----:B---3--:R-:W-:Y:S05]  /*8780*/  @!P0 NANOSLEEP.SYNCS 0x989680 ;  /* 0x009896800000895d */ /* 0x008fea0003900000 */
[----:B------:R-:W3:Y:S02]  /*8790*/  @!P0 SYNCS.PHASECHK.TRANS64 P0, [R0+URZ+0x68], R3 ;  /* 0x00006803000085a7 */ /* 0x000ee400080010ff */
[----:B---3--:R-:W-:Y:S05]  /*87a0*/  @!P0 BRA `(.L_x_134) ;  /* 0xfffffffc00f08947 */ /* 0x008fea000383ffff */
[----:B------:R-:W-:Y:S05]  /*87b0*/  BRA `(.L_x_70) ;  /* 0xffffffb400787947 */ /* 0x000fea000383ffff */
.L_x_74:
[----:B--2---:R-:W-:Y:S07]  /*87c0*/  MOV R3, UR7 ;  /* 0x0000000700037c02 */ /* 0x004fee0008000f00 */
.L_x_135:
[----:B-1----:R1:W2:Y:S02]  /*87d0*/  SYNCS.PHASECHK.TRANS64.TRYWAIT P0, [R3+URZ+0x50], R12 ;  /* 0x0000500c030075a7 */ /* 0x0022a400080011ff */
[----:B--2---:R-:W-:Y:S05]  /*87e0*/  @!P0 NANOSLEEP.SYNCS 0x989680 ;  /* 0x009896800000895d */ /* 0x004fea0003900000 */
[----:B------:R-:W2:Y:S02]  /*87f0*/  @!P0 SYNCS.PHASECHK.TRANS64 P0, [R3+URZ+0x50], R12 ;  /* 0x0000500c030085a7 */ /* 0x000ea400080010ff */
[----:B--2---:R-:W-:Y:S05]  /*8800*/  @!P0 BRA `(.L_x_135) ;  /* 0xfffffffc00f08947 */ /* 0x004fea000383ffff */
[----:B------:R-:W-:Y:S05]  /*8810*/  BRA `(.L_x_136) ;  /* 0xffffffb400f07947 */ /* 0x000fea000383ffff */
.L_x_75:
[----:B------:R-:W-:Y:S07]  /*8820*/  MOV R3, UR7 ;  /* 0x0000000700037c02 */ /* 0x000fee0008000f00 */
.L_x_137:
[----:B-1----:R1:W2:Y:S02]  /*8830*/  SYNCS.PHASECHK.TRANS64.TRYWAIT P0, [R3+URZ+0x58], R12 ;  /* 0x0000580c030075a7 */ /* 0x0022a400080011ff */
[----:B--2---:R-:W-:Y:S05]  /*8840*/  @!P0 NANOSLEEP.SYNCS 0x989680 ;  /* 0x009896800000895d */ /* 0x004fea0003900000 */
[----:B------:R-:W2:Y:S02]  /*8850*/  @!P0 SYNCS.PHASECHK.TRANS64 P0, [R3+URZ+0x58], R12 ;  /* 0x0000580c030085a7 */ /* 0x000ea400080010ff */
[----:B--2---:R-:W-:Y:S05]  /*8860*/  @!P0 BRA `(.L_x_137) ;  /* 0xfffffffc00f08947 */ /* 0x004fea000383ffff */
[----:B------:R-:W-:Y:S05]  /*8870*/  BRA `(.L_x_138) ;  /* 0xffffffb800707947 */ /* 0x000fea000383ffff */
.L_x_77:
[----:B------:R-:W-:-:S07]  /*8880*/  MOV R0, UR7 ;  /* 0x0000000700007c02 */ /* 0x000fce0008000f00 */
.L_x_139:
[----:B-1----:R1:W3:Y:S02]  /*8890*/  SYNCS.PHASECHK.TRANS64.TRYWAIT P0, [R0+URZ+0x50], R3 ;  /* 0x00005003000075a7 */ /* 0x0022e400080011ff */
[----:B---3--:R-:W-:Y:S05]  /*88a0*/  @!P0 NANOSLEEP.SYNCS 0x989680 ;  /* 0x009896800000895d */ /* 0x008fea0003900000 */
[----:B------:R-:W3:Y:S02]  /*88b0*/  @!P0 SYNCS.PHASECHK.TRANS64 P0, [R0+URZ+0x50], R3 ;  /* 0x00005003000085a7 */ /* 0x000ee400080010ff */
[----:B---3--:R-:W-:Y:S05]  /*88c0*/  @!P0 BRA `(.L_x_139) ;  /* 0xfffffffc00f08947 */ /* 0x008fea000383ffff */
[----:B------:R-:W-:Y:S05]  /*88d0*/  BRA `(.L_x_140) ;  /* 0xffffffb800e07947 */ /* 0x000fea000383ffff */
.L_x_79:
[----:B--2---:R2:W4:Y:S02]  /*88e0*/  SYNCS.PHASECHK.TRANS64.TRYWAIT P0, [R0+URZ+0x70], R3 ;  /* 0x00007003000075a7 */ /* 0x00452400080011ff */
[----:B----4-:R-:W-:Y:S05]  /*88f0*/  @!P0 NANOSLEEP.SYNCS 0x989680 ;  /* 0x009896800000895d */ /* 0x010fea0003900000 */
[----:B------:R-:W4:Y:S02]  /*8900*/  @!P0 SYNCS.PHASECHK.TRANS64 P0, [R0+URZ+0x70], R3 ;  /* 0x00007003000085a7 */ /* 0x000f2400080010ff */
[----:B----4-:R-:W-:Y:S05]  /*8910*/  @!P0 BRA `(.L_x_79) ;  /* 0xfffffffc00f08947 */ /* 0x010fea000383ffff */
[----:B------:R-:W-:Y:S05]  /*8920*/  BRA `(.L_x_141) ;  /* 0xffffffbc00a87947 */ /* 0x000fea000383ffff */
.L_x_90:
[----:B-1----:R1:W3:Y:S02]  /*8930*/  SYNCS.PHASECHK.TRANS64.TRYWAIT P1, [R3+URZ+0x40], R0 ;  /* 0x00004000030075a7 */ /* 0x0022e400080211ff */
[----:B---3--:R-:W-:Y:S05]  /*8940*/  @!P1 NANOSLEEP.SYNCS 0x989680 ;  /* 0x009896800000995d */ /* 0x008fea0003900000 */
[----:B------:R-:W3:Y:S02]  /*8950*/  @!P1 SYNCS.PHASECHK.TRANS64 P1, [R3+URZ+0x40], R0 ;  /* 0x00004000030095a7 */ /* 0x000ee400080210ff */
[----:B---3--:R-:W-:Y:S05]  /*8960*/  @!P1 BRA `(.L_x_90) ;  /* 0xfffffffc00f09947 */ /* 0x008fea000383ffff */
[----:B------:R-:W-:Y:S05]  /*8970*/  BRA `(.L_x_89) ;  /* 0xffffffc800cc7947 */ /* 0x000fea000383ffff */
.L_x_92:
[----:B-1----:R1:W4:Y:S02]  /*8980*/  SYNCS.PHASECHK.TRANS64.TRYWAIT P0, [R207+URZ+0x90], R2 ;  /* 0x00009002cf0075a7 */ /* 0x00232400080011ff */
[----:B----4-:R-:W-:Y:S05]  /*8990*/  @!P0 NANOSLEEP.SYNCS 0x989680 ;  /* 0x009896800000895d */ /* 0x010fea0003900000 */
[----:B------:R-:W4:Y:S02]  /*89a0*/  @!P0 SYNCS.PHASECHK.TRANS64 P0, [R207+URZ+0x90], R2 ;  /* 0x00009002cf0085a7 */ /* 0x000f2400080010ff */
[----:B----4-:R-:W-:Y:S05]  /*89b0*/  @!P0 BRA `(.L_x_92) ;  /* 0xfffffffc00f08947 */ /* 0x010fea000383ffff */
[----:B------:R-:W-:Y:S05]  /*89c0*/  BRA `(.L_x_91) ;  /* 0xffffffcc00287947 */ /* 0x000fea000383ffff */
.L_x_101:
[----:B--2---:R2:W3:Y:S02]  /*89d0*/  SYNCS.PHASECHK.TRANS64.TRYWAIT P0, [R210+URZ+0x40], R3 ;  /* 0x00004003d20075a7 */ /* 0x0044e400080011ff */
[----:B---3--:R-:W-:Y:S05]  /*89e0*/  @!P0 NANOSLEEP.SYNCS 0x989680 ;  /* 0x009896800000895d */ /* 0x008fea0003900000 */
[----:B------:R-:W3:Y:S02]  /*89f0*/  @!P0 SYNCS.PHASECHK.TRANS64 P0, [R210+URZ+0x40], R3 ;  /* 0x00004003d20085a7 */ /* 0x000ee400080010ff */
[----:B---3--:R-:W-:Y:S05]  /*8a00*/  @!P0 BRA `(.L_x_101) ;  /* 0xfffffffc00f08947 */ /* 0x008fea000383ffff */
[----:B------:R-:W-:Y:S05]  /*8a10*/  BRA `(.L_x_100) ;  /* 0xffffffe000347947 */ /* 0x000fea000383ffff */
        .weak           $__internal_0_$__cuda_sm10x_tcgen05_guardrail_trap_col_being_dealloced_not_returned_by_alloc
        .type           $__internal_0_$__cuda_sm10x_tcgen05_guardrail_trap_col_being_dealloced_not_returned_by_alloc,@function
        .size           $__internal_0_$__cuda_sm10x_tcgen05_guardrail_trap_col_being_dealloced_not_returned_by_alloc,($__internal_1_$__cuda_sm10x_tcgen05_guardrail_trap_phase_invalid_during_alloc - $__internal_0_$__cuda_sm10x_tcgen05_guardrail_trap_col_being_dealloced_not_returned_by_alloc)
$__internal_0_$__cuda_sm10x_tcgen05_guardrail_trap_col_being_dealloced_not_returned_by_alloc:
[----:B------:R-:W-:Y:S05]  /*8a20*/  BPT.TRAP 0x1 ;  /* 0x000000040000795c */ /* 0x000fea0000300000 */
[----:B------:R-:W-:-:S04]  /*8a30*/  HFMA2 R3, -RZ, RZ, 0, 0 ;  /* 0x00000000ff037431 */ /* 0x000fc800000001ff */
[----:B------:R-:W-:Y:S05]  /*8a40*/  RET.REL.NODEC R2 `(_ZN7cutlass13device_kernelINS_4gemm6kernel13GemmUniversalIN4cute5tupleIJiiiiEEENS1_10collective13CollectiveMmaINS1_35MainloopSm100TmaUmmaWarpSpecializedILi4ELi2ELi4ENS5_IJNS4_1CILi1EEESB_SB_EEEEENS5_IJNSA_ILi128EEESE_NSA_ILi32EEEEEENS_12float_e4m3_tENS5_IJlSB_lEEESH_SI_NS4_8TiledMMAINS4_8MMA_AtomIJNS4_10MMA_TraitsINS4_19SM100_MMA_F8F6F4_SSEJSH_SH_fSE_SE_NS4_17integral_constantINS4_4UMMA5MajorELSP_0EEESQ_NSN_INSO_7ScaleInELSR_0EEESS_EEEEEENS4_6LayoutISC_NS5_IJNSA_ILi0EEESW_SW_EEEEENS5_IJNS4_10UnderscoreESZ_SZ_EEEEENS4_13SM90_TMA_LOADENS4_14ComposedLayoutINS4_7SwizzleILi1ELi4ELi3EEENS4_18smem_ptr_flag_bitsILi8EEENSV_INS5_IJNSA_ILi8EEESF_EEENS5_IJSF_SB_EEEEEEEvNS4_8identityES12_S1C_vS1D_EENS_8epilogue10collective18CollectiveEpilogueINS1F_23Sm100TmaWarpSpecializedILi2ELi2ELi64ELb0ELb0EEEJSG_NS5_IJNSV_ISE_SB_EENSV_INSA_ILi64EEESB_EEEEESH_SI_SH_SI_NS1F_6fusion15FusionCallbacksIS1J_NS1O_17LinearCombinationISH_fSH_fLNS_15FloatRoundStyleE2EEESG_S1N_JEEENS4_5SM1004TMEM4LOAD26SM100_TMEM_LOAD_32dp32b64xES12_NS13_INS14_ILi2ELi4ELi3EEES17_NSV_INS5_IJS18_S1L_EEENS5_IJS1L_SB_EEEEEEENS4_39AutoVectorizingCopyWithAssumedAlignmentILi128EEENS4_14SM90_TMA_STOREES22_S24_S24_EEEvvEEEEvNT_6ParamsE) ;  /* 0xffffff74026c7950 */ /* 0x000fea0003c3ffff */
        .weak           $__internal_1_$__cuda_sm10x_tcgen05_guardrail_trap_phase_invalid_during_alloc
        .type           $__internal_1_$__cuda_sm10x_tcgen05_guardrail_trap_phase_invalid_during_alloc,@function
        .size           $__internal_1_$__cuda_sm10x_tcgen05_guardrail_trap_phase_invalid_during_alloc,($__internal_2_$__cuda_sm10x_tcgen05_guardrail_trap_unallocated_columns_being_dealloced - $__internal_1_$__cuda_sm10x_tcgen05_guardrail_trap_phase_invalid_during_alloc)
$__internal_1_$__cuda_sm10x_tcgen05_guardrail_trap_phase_invalid_during_alloc:
[----:B------:R-:W-:Y:S05]  /*8a50*/  BPT.TRAP 0x1 ;  /* 0x000000040000795c */ /* 0x000fea0000300000 */
[----:B------:R-:W-:-:S04]  /*8a60*/  MOV R3, 0x0 ;  /* 0x0000000000037802 */ /* 0x000fc80000000f00 */
[----:B------:R-:W-:Y:S05]  /*8a70*/  RET.REL.NODEC R2 `(_ZN7cutlass13device_kernelINS_4gemm6kernel13GemmUniversalIN4cute5tupleIJiiiiEEENS1_10collective13CollectiveMmaINS1_35MainloopSm100TmaUmmaWarpSpecializedILi4ELi2ELi4ENS5_IJNS4_1CILi1EEESB_SB_EEEEENS5_IJNSA_ILi128EEESE_NSA_ILi32EEEEEENS_12float_e4m3_tENS5_IJlSB_lEEESH_SI_NS4_8TiledMMAINS4_8MMA_AtomIJNS4_10MMA_TraitsINS4_19SM100_MMA_F8F6F4_SSEJSH_SH_fSE_SE_NS4_17integral_constantINS4_4UMMA5MajorELSP_0EEESQ_NSN_INSO_7ScaleInELSR_0EEESS_EEEEEENS4_6LayoutISC_NS5_IJNSA_ILi0EEESW_SW_EEEEENS5_IJNS4_10UnderscoreESZ_SZ_EEEEENS4_13SM90_TMA_LOADENS4_14ComposedLayoutINS4_7SwizzleILi1ELi4ELi3EEENS4_18smem_ptr_flag_bitsILi8EEENSV_INS5_IJNSA_ILi8EEESF_EEENS5_IJSF_SB_EEEEEEEvNS4_8identityES12_S1C_vS1D_EENS_8epilogue10collective18CollectiveEpilogueINS1F_23Sm100TmaWarpSpecializedILi2ELi2ELi64ELb0ELb0EEEJSG_NS5_IJNSV_ISE_SB_EENSV_INSA_ILi64EEESB_EEEEESH_SI_SH_SI_NS1F_6fusion15FusionCallbacksIS1J_NS1O_17LinearCombinationISH_fSH_fLNS_15FloatRoundStyleE2EEESG_S1N_JEEENS4_5SM1004TMEM4LOAD26SM100_TMEM_LOAD_32dp32b64xES12_NS13_INS14_ILi2ELi4ELi3EEES17_NSV_INS5_IJS18_S1L_EEENS5_IJS1L_SB_EEEEEEENS4_39AutoVectorizingCopyWithAssumedAlignmentILi128EEENS4_14SM90_TMA_STOREES22_S24_S24_EEEvvEEEEvNT_6ParamsE) ;  /* 0xffffff7402607950 */ /* 0x000fea0003c3ffff */
        .weak           $__internal_2_$__cuda_sm10x_tcgen05_guardrail_trap_unallocated_columns_being_dealloced
        .type           $__internal_2_$__cuda_sm10x_tcgen05_guardrail_trap_unallocated_columns_being_dealloced,@function
        .size           $__internal_2_$__cuda_sm10x_tcgen05_guardrail_trap_unallocated_columns_being_dealloced,(.L_x_143 - $__internal_2_$__cuda_sm10x_tcgen05_guardrail_trap_unallocated_columns_being_dealloced)
$__internal_2_$__cuda_sm10x_tcgen05_guardrail_trap_unallocated_columns_being_dealloced:
[----:B------:R-:W-:Y:S05]  /*8a80*/  BPT.TRAP 0x1 ;  /* 0x000000040000795c */ /* 0x000fea0000300000 */
[----:B------:R-:W-:-:S04]  /*8a90*/  HFMA2 R3, -RZ, RZ, 0, 0 ;  /* 0x00000000ff037431 */ /* 0x000fc800000001ff */
[----:B------:R-:W-:Y:S05]  /*8aa0*/  RET.REL.NODEC R2 `(_ZN7cutlass13device_kernelINS_4gemm6kernel13GemmUniversalIN4cute5tupleIJiiiiEEENS1_10collective13CollectiveMmaINS1_35MainloopSm100TmaUmmaWarpSpecializedILi4ELi2ELi4ENS5_IJNS4_1CILi1EEESB_SB_EEEEENS5_IJNSA_ILi128EEESE_NSA_ILi32EEEEEENS_12float_e4m3_tENS5_IJlSB_lEEESH_SI_NS4_8TiledMMAINS4_8MMA_AtomIJNS4_10MMA_TraitsINS4_19SM100_MMA_F8F6F4_SSEJSH_SH_fSE_SE_NS4_17integral_constantINS4_4UMMA5MajorELSP_0EEESQ_NSN_INSO_7ScaleInELSR_0EEESS_EEEEEENS4_6LayoutISC_NS5_IJNSA_ILi0EEESW_SW_EEEEENS5_IJNS4_10UnderscoreESZ_SZ_EEEEENS4_13SM90_TMA_LOADENS4_14ComposedLayoutINS4_7SwizzleILi1ELi4ELi3EEENS4_18smem_ptr_flag_bitsILi8EEENSV_INS5_IJNSA_ILi8EEESF_EEENS5_IJSF_SB_EEEEEEEvNS4_8identityES12_S1C_vS1D_EENS_8epilogue10collective18CollectiveEpilogueINS1F_23Sm100TmaWarpSpecializedILi2ELi2ELi64ELb0ELb0EEEJSG_NS5_IJNSV_ISE_SB_EENSV_INSA_ILi64EEESB_EEEEESH_SI_SH_SI_NS1F_6fusion15FusionCallbacksIS1J_NS1O_17LinearCombinationISH_fSH_fLNS_15FloatRoundStyleE2EEESG_S1N_JEEENS4_5SM1004TMEM4LOAD26SM100_TMEM_LOAD_32dp32b64xES12_NS13_INS14_ILi2ELi4ELi3EEES17_NSV_INS5_IJS18_S1L_EEENS5_IJS1L_SB_EEEEEEENS4_39AutoVectorizingCopyWithAssumedAlignmentILi128EEENS4_14SM90_TMA_STOREES22_S24_S24_EEEvvEEEEvNT_6ParamsE) ;  /* 0xffffff7402547950 */ /* 0x000fea0003c3ffff */
.L_x_142:
[----:B------:R-:W-:-:S00]  /*8ab0*/  BRA `(.L_x_142) ;  /* 0xfffffffc00fc7947 */ /* 0x000fc0000383ffff */
[----:B------:R-:W-:-:S00]  /*8ac0*/  NOP ;  /* 0x0000000000007918 */ /* 0x000fc00000000000 */
        /* <DEDUP_REMOVED lines=11> */
.L_x_143:


//--------------------- .nv.global.init           --------------------------
	.section	.nv.global.init,"aw",@progbits
.nv.global.init:
	.type		$str$27,@object
	.size		$str$27,($str$28 - $str$27)
$str$27:
        /*0000*/ 	.byte	0x28, 0x61, 0x64, 0x64, 0x72, 0x65, 0x73, 0x73, 0x20, 0x26, 0x20, 0x6d, 0x61, 0x73, 0x6b, 0x29
        /*0010*/ 	.byte	0x20, 0x3d, 0x3d, 0x20, 0x30, 0x00
	.type		$str$28,@object
	.size		$str$28,($str$26 - $str$28)
$str$28:
        /*0016*/ 	.byte	0x2f, 0x74, 0x6d, 0x70, 0x2f, 0x63, 0x75, 0x74, 0x6c, 0x61, 0x73, 0x73, 0x5f, 0x73, 0x77, 0x65
        /*0026*/ 	.byte	0x65, 0x70, 0x5f, 0x73, 0x72, 0x63, 0x2f, 0x69, 0x6e, 0x63, 0x6c, 0x75, 0x64, 0x65, 0x2f, 0x63
        /*0036*/ 	.byte	0x75, 0x74, 0x65, 0x2f, 0x70, 0x6f, 0x69, 0x6e, 0x74, 0x65, 0x72, 0x5f, 0x66, 0x6c, 0x61, 0x67
        /*0046*/ 	.byte	0x67, 0x65, 0x64, 0x2e, 0x68, 0x70, 0x70, 0x00
	.type		$str$26,@object
	.size		$str$26,($str$25 - $str$26)
$str$26:
        /*004e*/ 	.byte	0x2f, 0x74, 0x6d, 0x70, 0x2f, 0x63, 0x75, 0x74, 0x6c, 0x61, 0x73, 0x73, 0x5f, 0x73, 0x77, 0x65
        /*005e*/ 	.byte	0x65, 0x70, 0x5f, 0x73, 0x72, 0x63, 0x2f, 0x69, 0x6e, 0x63, 0x6c, 0x75, 0x64, 0x65, 0x2f, 0x63
        /*006e*/ 	.byte	0x75, 0x74, 0x65, 0x2f, 0x61, 0x74, 0x6f, 0x6d, 0x2f, 0x63, 0x6f, 0x70, 0x79, 0x5f, 0x74, 0x72
        /*007e*/ 	.byte	0x61, 0x69, 0x74, 0x73, 0x5f, 0x73, 0x6d, 0x31, 0x30, 0x30, 0x2e, 0x68, 0x70, 0x70, 0x00
	.type		$str$25,@object
	.size		$str$25,(__unnamed_1 - $str$25)
$str$25:
        /*008d*/ 	.byte	0x28, 0x28, 0x75, 0x69, 0x6e, 0x74, 0x33, 0x32, 0x5f, 0x74, 0x28, 0x74, 0x68, 0x72, 0x65, 0x61
        /*009d*/ 	.byte	0x64, 0x49, 0x64, 0x78, 0x2e, 0x78, 0x29, 0x20, 0x2f, 0x20, 0x33, 0x32, 0x29, 0x20, 0x25, 0x20
        /*00ad*/ 	.byte	0x34, 0x29, 0x20, 0x3d, 0x3d, 0x20, 0x28, 0x28, 0x28, 0x74, 0x6d, 0x65, 0x6d, 0x5f, 0x61, 0x64
        /*00bd*/ 	.byte	0x64, 0x72, 0x20, 0x3e, 0x3e, 0x20, 0x31, 0x36, 0x29, 0x20, 0x2f, 0x20, 0x33, 0x32, 0x29, 0x20
        /*00cd*/ 	.byte	0x25, 0x20, 0x34, 0x29, 0x00
	.type		__unnamed_1,@object
	.size		__unnamed_1,(__unnamed_2 - __unnamed_1)
__unnamed_1:
        /*00d2*/ 	.byte	0x61, 0x75, 0x74, 0x6f, 0x20, 0x63, 0x75, 0x74, 0x65, 0x3a, 0x3a, 0x61, 0x73, 0x5f, 0x70, 0x6f
        /* <DEDUP_REMOVED lines=24> */
        /*0262*/ 	.byte	0x43, 0x3c, 0x38, 0x31, 0x39, 0x32, 0x3e, 0x3e, 0x3e, 0x3e, 0x5d, 0x00
	.type		__unnamed_2,@object
	.size		__unnamed_2,(.L_2 - __unnamed_2)
__unnamed_2:
        /* <DEDUP_REMOVED lines=42> */
        /*050e*/ 	.byte	0x3e, 0x3e, 0x3e, 0x3e, 0x5d, 0x00
.L_2:


//--------------------- .nv.shared._ZN7cutlass13device_kernelINS_4gemm6kernel13GemmUniversalIN4cute5tupleIJiiiiEEENS1_10collective13CollectiveMmaINS1_35MainloopSm100TmaUmmaWarpSpecializedILi4ELi2ELi4ENS5_IJNS4_1CILi1EEESB_SB_EEEEENS5_IJNSA_ILi128EEESE_NSA_ILi32EEEEEENS_12float_e4m3_tENS5_IJlSB_lEEESH_SI_NS4_8TiledMMAINS4_8MMA_AtomIJNS4_10MMA_TraitsINS4_19SM100_MMA_F8F6F4_SSEJSH_SH_fSE_SE_NS4_17integral_constantINS4_4UMMA5MajorELSP_0EEESQ_NSN_INSO_7ScaleInELSR_0EEESS_EEEEEENS4_6LayoutISC_NS5_IJNSA_ILi0EEESW_SW_EEEEENS5_IJNS4_10UnderscoreESZ_SZ_EEEEENS4_13SM90_TMA_LOADENS4_14ComposedLayoutINS4_7SwizzleILi1ELi4ELi3EEENS4_18smem_ptr_flag_bitsILi8EEENSV_INS5_IJNSA_ILi8EEESF_EEENS5_IJSF_SB_EEEEEEEvNS4_8identityES12_S1C_vS1D_EENS_8epilogue10collective18CollectiveEpilogueINS1F_23Sm100TmaWarpSpecializedILi2ELi2ELi64ELb0ELb0EEEJSG_NS5_IJNSV_ISE_SB_EENSV_INSA_ILi64EEESB_EEEEESH_SI_SH_SI_NS1F_6fusion15FusionCallbacksIS1J_NS1O_17LinearCombinationISH_fSH_fLNS_15FloatRoundStyleE2EEESG_S1N_JEEENS4_5SM1004TMEM4LOAD26SM100_TMEM_LOAD_32dp32b64xES12_NS13_INS14_ILi2ELi4ELi3EEES17_NSV_INS5_IJS18_S1L_EEENS5_IJS1L_SB_EEEEEEENS4_39AutoVectorizingCopyWithAssumedAlignmentILi128EEENS4_14SM90_TMA_STOREES22_S24_S24_EEEvvEEEEvNT_6ParamsE --------------------------
	.section	.nv.shared._ZN7cutlass13device_kernelINS_4gemm6kernel13GemmUniversalIN4cute5tupleIJiiiiEEENS1_10collective13CollectiveMmaINS1_35MainloopSm100TmaUmmaWarpSpecializedILi4ELi2ELi4ENS5_IJNS4_1CILi1EEESB_SB_EEEEENS5_IJNSA_ILi128EEESE_NSA_ILi32EEEEEENS_12float_e4m3_tENS5_IJlSB_lEEESH_SI_NS4_8TiledMMAINS4_8MMA_AtomIJNS4_10MMA_TraitsINS4_19SM100_MMA_F8F6F4_SSEJSH_SH_fSE_SE_NS4_17integral_constantINS4_4UMMA5MajorELSP_0EEESQ_NSN_INSO_7ScaleInELSR_0EEESS_EEEEEENS4_6LayoutISC_NS5_IJNSA_ILi0EEESW_SW_EEEEENS5_IJNS4_10UnderscoreESZ_SZ_EEEEENS4_13SM90_TMA_LOADENS4_14ComposedLayoutINS4_7SwizzleILi1ELi4ELi3EEENS4_18smem_ptr_flag_bitsILi8EEENSV_INS5_IJNSA_ILi8EEESF_EEENS5_IJSF_SB_EEEEEEEvNS4_8identityES12_S1C_vS1D_EENS_8epilogue10collective18CollectiveEpilogueINS1F_23Sm100TmaWarpSpecializedILi2ELi2ELi64ELb0ELb0EEEJSG_NS5_IJNSV_ISE_SB_EENSV_INSA_ILi64EEESB_EEEEESH_SI_SH_SI_NS1F_6fusion15FusionCallbacksIS1J_NS1O_17LinearCombinationISH_fSH_fLNS_15FloatRoundStyleE2EEESG_S1N_JEEENS4_5SM1004TMEM4LOAD26SM100_TMEM_LOAD_32dp32b64xES12_NS13_INS14_ILi2ELi4ELi3EEES17_NSV_INS5_IJS18_S1L_EEENS5_IJS1L_SB_EEEEEEENS4_39AutoVectorizingCopyWithAssumedAlignmentILi128EEENS4_14SM90_TMA_STOREES22_S24_S24_EEEvvEEEEvNT_6ParamsE,"aw",@nobits
	.sectionflags	@""
	.align	16
	.zero		1024


//--------------------- .nv.shared.reserved.0     --------------------------
	.section	.nv.shared.reserved.0,"aw",@nobits
	.weak		__nv_reservedSMEM_offset_0_alias
	.size		__nv_reservedSMEM_offset_0_alias, 0, 64
	.other		__nv_reservedSMEM_offset_0_alias,@"STO_CUDA_RESERVED_SHARED STV_DEFAULT"
__nv_reservedSMEM_offset_0_alias:
	.zero		0
.nv.shared.reserved.0:
	.zero		64
	.weak		__nv_reservedSMEM_tcgen05_partition
	.type		__nv_reservedSMEM_tcgen05_partition,@object
	.size		__nv_reservedSMEM_tcgen05_partition,(.L_0 - __nv_reservedSMEM_tcgen05_partition)
__nv_reservedSMEM_tcgen05_partition:
	.zero		32
.L_0:


//--------------------- .nv.global                --------------------------
	.section	.nv.global,"aw",@nobits
.nv.global:
	.type		_ZN40_INTERNAL_8e38226f_4_k_cu_569fe1ed_339684cute1_E,@object
	.size		_ZN40_INTERNAL_8e38226f_4_k_cu_569fe1ed_339684cute1_E,(_ZN40_INTERNAL_8e38226f_4_k_cu_569fe1ed_339684cuda3std3__45__cpo6cbeginE - _ZN40_INTERNAL_8e38226f_4_k_cu_569fe1ed_339684cute1_E)
_ZN40_INTERNAL_8e38226f_4_k_cu_569fe1ed_339684cute1_E:
	.zero		1
	.type		_ZN40_INTERNAL_8e38226f_4_k_cu_569fe1ed_339684cuda3std3__45__cpo6cbeginE,@object
	.size		_ZN40_INTERNAL_8e38226f_4_k_cu_569fe1ed_339684cuda3std3__45__cpo6cbeginE,(_ZN40_INTERNAL_8e38226f_4_k_cu_569fe1ed_339684cuda3std3__48in_placeE - _ZN40_INTERNAL_8e38226f_4_k_cu_569fe1ed_339684cuda3std3__45__cpo6cbeginE)
_ZN40_INTERNAL_8e38226f_4_k_cu_569fe1ed_339684cuda3std3__45__cpo6cbeginE:
	.zero		1
	.type		_ZN40_INTERNAL_8e38226f_4_k_cu_569fe1ed_339684cuda3std3__48in_placeE,@object
	.size		_ZN40_INTERNAL_8e38226f_4_k_cu_569fe1ed_339684cuda3std3__48in_placeE,(_ZN40_INTERNAL_8e38226f_4_k_cu_569fe1ed_339684cuda3std6ranges3__45__cpo9iter_moveE - _ZN40_INTERNAL_8e38226f_4_k_cu_569fe1ed_339684cuda3std3__48in_placeE)
_ZN40_INTERNAL_8e38226f_4_k_cu_569fe1ed_339684cuda3std3__48in_placeE:
	.zero		1
	.type		_ZN40_INTERNAL_8e38226f_4_k_cu_569fe1ed_339684cuda3std6ranges3__45__cpo9iter_moveE,@object
	.size		_ZN40_INTERNAL_8e38226f_4_k_cu_569fe1ed_339684cuda3std6ranges3__45__cpo9iter_moveE,(_ZN40_INTERNAL_8e38226f_4_k_cu_569fe1ed_339684cuda3std3__45__cpo5beginE - _ZN40_INTERNAL_8e38226f_4_k_cu_569fe1ed_339684cuda3std6ranges3__45__cpo9iter_moveE)
_ZN40_INTERNAL_8e38226f_4_k_cu_569fe1ed_339684cuda3std6ranges3__45__cpo9iter_moveE:
	.zero		1
	.type		_ZN40_INTERNAL_8e38226f_4_k_cu_569fe1ed_339684cuda3std3__45__cpo5beginE,@object
	.size		_ZN40_INTERNAL_8e38226f_4_k_cu_569fe1ed_339684cuda3std3__45__cpo5beginE,(_ZN40_INTERNAL_8e38226f_4_k_cu_569fe1ed_339684cuda3std3__442_GLOBAL__N__8e38226f_4_k_cu_569fe1ed_339686ignoreE - _ZN40_INTERNAL_8e38226f_4_k_cu_569fe1ed_339684cuda3std3__45__cpo5beginE)
_ZN40_INTERNAL_8e38226f_4_k_cu_569fe1ed_339684cuda3std3__45__cpo5beginE:
	.zero		1
	.type		_ZN40_INTERNAL_8e38226f_4_k_cu_569fe1ed_339684cuda3std3__442_GLOBAL__N__8e38226f_4_k_cu_569fe1ed_339686ignoreE,@object
	.size		_ZN40_INTERNAL_8e38226f_4_k_cu_569fe1ed_339684cuda3std3__442_GLOBAL__N__8e38226f_4_k_cu_569fe1ed_339686ignoreE,(_ZN40_INTERNAL_8e38226f_4_k_cu_569fe1ed_339684cute7productE - _ZN40_INTERNAL_8e38226f_4_k_cu_569fe1ed_339684cuda3std3__442_GLOBAL__N__8e38226f_4_k_cu_569fe1ed_339686ignoreE)
_ZN40_INTERNAL_8e38226f_4_k_cu_569fe1ed_339684cuda3std3__442_GLOBAL__N__8e38226f_4_k_cu_569fe1ed_339686ignoreE:
	.zero		1
	.type		_ZN40_INTERNAL_8e38226f_4_k_cu_569fe1ed_339684cute7productE,@object
	.size		_ZN40_INTERNAL_8e38226f_4_k_cu_569fe1ed_339684cute7productE,(_ZN40_INTERNAL_8e38226f_4_k_cu_569fe1ed_339684cuda3std3__45__cpo3endE - _ZN40_INTERNAL_8e38226f_4_k_cu_569fe1ed_339684cute7productE)
_ZN40_INTERNAL_8e38226f_4_k_cu_569fe1ed_339684cute7productE:
	.zero		1
	.type		_ZN40_INTERNAL_8e38226f_4_k_cu_569fe1ed_339684cuda3std3__45__cpo3endE,@object
	.size		_ZN40_INTERNAL_8e38226f_4_k_cu_569fe1ed_339684cuda3std3__45__cpo3endE,(_ZN40_INTERNAL_8e38226f_4_k_cu_569fe1ed_339684cuda3std3__419piecewise_constructE - _ZN40_INTERNAL_8e38226f_4_k_cu_569fe1ed_339684cuda3std3__45__cpo3endE)
_ZN40_INTERNAL_8e38226f_4_k_cu_569fe1ed_339684cuda3std3__45__cpo3endE:
	.zero		1
	.type		_ZN40_INTERNAL_8e38226f_4_k_cu_569fe1ed_339684cuda3std3__419piecewise_constructE,@object
	.size		_ZN40_INTERNAL_8e38226f_4_k_cu_569fe1ed_339684cuda3std3__419piecewise_constructE,(_ZN40_INTERNAL_8e38226f_4_k_cu_569fe1ed_339684cuda3std3__45__cpo4cendE - _ZN40_INTERNAL_8e38226f_4_k_cu_569fe1ed_339684cuda3std3__419piecewise_constructE)
_ZN40_INTERNAL_8e38226f_4_k_cu_569fe1ed_339684cuda3std3__419piecewise_constructE:
	.zero		1
	.type		_ZN40_INTERNAL_8e38226f_4_k_cu_569fe1ed_339684cuda3std3__45__cpo4cendE,@object
	.size		_ZN40_INTERNAL_8e38226f_4_k_cu_569fe1ed_339684cuda3std3__45__cpo4cendE,(_ZN40_INTERNAL_8e38226f_4_k_cu_569fe1ed_339684cuda3std6ranges3__45__cpo4swapE - _ZN40_INTERNAL_8e38226f_4_k_cu_569fe1ed_339684cuda3std3__45__cpo4cendE)
_ZN40_INTERNAL_8e38226f_4_k_cu_569fe1ed_339684cuda3std3__45__cpo4cendE:
	.zero		1
	.type		_ZN40_INTERNAL_8e38226f_4_k_cu_569fe1ed_339684cuda3std6ranges3__45__cpo4swapE,@object
	.size		_ZN40_INTERNAL_8e38226f_4_k_cu_569fe1ed_339684cuda3std6ranges3__45__cpo4swapE,(.L_10 - _ZN40_INTERNAL_8e38226f_4_k_cu_569fe1ed_339684cuda3std6ranges3__45__cpo4swapE)
_ZN40_INTERNAL_8e38226f_4_k_cu_569fe1ed_339684cuda3std6ranges3__45__cpo4swapE:
	.zero		1
.L_10:


//--------------------- .nv.constant0._ZN7cutlass13device_kernelINS_4gemm6kernel13GemmUniversalIN4cute5tupleIJiiiiEEENS1_10collective13CollectiveMmaINS1_35MainloopSm100TmaUmmaWarpSpecializedILi4ELi2ELi4ENS5_IJNS4_1CILi1EEESB_SB_EEEEENS5_IJNSA_ILi128EEESE_NSA_ILi32EEEEEENS_12float_e4m3_tENS5_IJlSB_lEEESH_SI_NS4_8TiledMMAINS4_8MMA_AtomIJNS4_10MMA_TraitsINS4_19SM100_MMA_F8F6F4_SSEJSH_SH_fSE_SE_NS4_17integral_constantINS4_4UMMA5MajorELSP_0EEESQ_NSN_INSO_7ScaleInELSR_0EEESS_EEEEEENS4_6LayoutISC_NS5_IJNSA_ILi0EEESW_SW_EEEEENS5_IJNS4_10UnderscoreESZ_SZ_EEEEENS4_13SM90_TMA_LOADENS4_14ComposedLayoutINS4_7SwizzleILi1ELi4ELi3EEENS4_18smem_ptr_flag_bitsILi8EEENSV_INS5_IJNSA_ILi8EEESF_EEENS5_IJSF_SB_EEEEEEEvNS4_8identityES12_S1C_vS1D_EENS_8epilogue10collective18CollectiveEpilogueINS1F_23Sm100TmaWarpSpecializedILi2ELi2ELi64ELb0ELb0EEEJSG_NS5_IJNSV_ISE_SB_EENSV_INSA_ILi64EEESB_EEEEESH_SI_SH_SI_NS1F_6fusion15FusionCallbacksIS1J_NS1O_17LinearCombinationISH_fSH_fLNS_15FloatRoundStyleE2EEESG_S1N_JEEENS4_5SM1004TMEM4LOAD26SM100_TMEM_LOAD_32dp32b64xES12_NS13_INS14_ILi2ELi4ELi3EEES17_NSV_INS5_IJS18_S1L_EEENS5_IJS1L_SB_EEEEEEENS4_39AutoVectorizingCopyWithAssumedAlignmentILi128EEENS4_14SM90_TMA_STOREES22_S24_S24_EEEvvEEEEvNT_6ParamsE --------------------------
	.section	.nv.constant0._ZN7cutlass13device_kernelINS_4gemm6kernel13GemmUniversalIN4cute5tupleIJiiiiEEENS1_10collective13CollectiveMmaINS1_35MainloopSm100TmaUmmaWarpSpecializedILi4ELi2ELi4ENS5_IJNS4_1CILi1EEESB_SB_EEEEENS5_IJNSA_ILi128EEESE_NSA_ILi32EEEEEENS_12float_e4m3_tENS5_IJlSB_lEEESH_SI_NS4_8TiledMMAINS4_8MMA_AtomIJNS4_10MMA_TraitsINS4_19SM100_MMA_F8F6F4_SSEJSH_SH_fSE_SE_NS4_17integral_constantINS4_4UMMA5MajorELSP_0EEESQ_NSN_INSO_7ScaleInELSR_0EEESS_EEEEEENS4_6LayoutISC_NS5_IJNSA_ILi0EEESW_SW_EEEEENS5_IJNS4_10UnderscoreESZ_SZ_EEEEENS4_13SM90_TMA_LOADENS4_14ComposedLayoutINS4_7SwizzleILi1ELi4ELi3EEENS4_18smem_ptr_flag_bitsILi8EEENSV_INS5_IJNSA_ILi8EEESF_EEENS5_IJSF_SB_EEEEEEEvNS4_8identityES12_S1C_vS1D_EENS_8epilogue10collective18CollectiveEpilogueINS1F_23Sm100TmaWarpSpecializedILi2ELi2ELi64ELb0ELb0EEEJSG_NS5_IJNSV_ISE_SB_EENSV_INSA_ILi64EEESB_EEEEESH_SI_SH_SI_NS1F_6fusion15FusionCallbacksIS1J_NS1O_17LinearCombinationISH_fSH_fLNS_15FloatRoundStyleE2EEESG_S1N_JEEENS4_5SM1004TMEM4LOAD26SM100_TMEM_LOAD_32dp32b64xES12_NS13_INS14_ILi2ELi4ELi3EEES17_NSV_INS5_IJS18_S1L_EEENS5_IJS1L_SB_EEEEEEENS4_39AutoVectorizingCopyWithAssumedAlignmentILi128EEENS4_14SM90_TMA_STOREES22_S24_S24_EEEvvEEEEvNT_6ParamsE,"a",@progbits
	.sectionflags	@""
	.align	4
.nv.constant0._ZN7cutlass13device_kernelINS_4gemm6kernel13GemmUniversalIN4cute5tupleIJiiiiEEENS1_10collective13CollectiveMmaINS1_35MainloopSm100TmaUmmaWarpSpecializedILi4ELi2ELi4ENS5_IJNS4_1CILi1EEESB_SB_EEEEENS5_IJNSA_ILi128EEESE_NSA_ILi32EEEEEENS_12float_e4m3_tENS5_IJlSB_lEEESH_SI_NS4_8TiledMMAINS4_8MMA_AtomIJNS4_10MMA_TraitsINS4_19SM100_MMA_F8F6F4_SSEJSH_SH_fSE_SE_NS4_17integral_constantINS4_4UMMA5MajorELSP_0EEESQ_NSN_INSO_7ScaleInELSR_0EEESS_EEEEEENS4_6LayoutISC_NS5_IJNSA_ILi0EEESW_SW_EEEEENS5_IJNS4_10UnderscoreESZ_SZ_EEEEENS4_13SM90_TMA_LOADENS4_14ComposedLayoutINS4_7SwizzleILi1ELi4ELi3EEENS4_18smem_ptr_flag_bitsILi8EEENSV_INS5_IJNSA_ILi8EEESF_EEENS5_IJSF_SB_EEEEEEEvNS4_8identityES12_S1C_vS1D_EENS_8epilogue10collective18CollectiveEpilogueINS1F_23Sm100TmaWarpSpecializedILi2ELi2ELi64ELb0ELb0EEEJSG_NS5_IJNSV_ISE_SB_EENSV_INSA_ILi64EEESB_EEEEESH_SI_SH_SI_NS1F_6fusion15FusionCallbacksIS1J_NS1O_17LinearCombinationISH_fSH_fLNS_15FloatRoundStyleE2EEESG_S1N_JEEENS4_5SM1004TMEM4LOAD26SM100_TMEM_LOAD_32dp32b64xES12_NS13_INS14_ILi2ELi4ELi3EEES17_NSV_INS5_IJS18_S1L_EEENS5_IJS1L_SB_EEEEEEENS4_39AutoVectorizingCopyWithAssumedAlignmentILi128EEENS4_14SM90_TMA_STOREES22_S24_S24_EEEvvEEEEvNT_6ParamsE:
	.zero		2944


//--------------------- SYMBOLS --------------------------

	.type		.nv.reservedSmem.offset0,@object
	.size		.nv.reservedSmem.offset0,0x4
	.type		.nv.reservedSmem.cap,@object
	.size		.nv.reservedSmem.cap,0x4
	.type		__assertfail,@function
